//
// Generated by NVIDIA NVVM Compiler
//
// Compiler Build ID: CL-36424714
// Cuda compilation tools, release 13.0, V13.0.88
// Based on NVVM 20.0.0
//

.version 9.0
.target sm_100
.address_size 64

	// .globl	_Z8spectrumiiiiiddddddPKdPK7double2PS1_
.func  (.param .align 16 .b8 func_retval0[16]) __internal_trig_reduction_slowpathd
(
	.param .b64 __internal_trig_reduction_slowpathd_param_0
)
;
.global .align 8 .b8 __cudart_i2opi_d[144] = {8, 93, 141, 31, 177, 95, 251, 107, 234, 146, 82, 138, 247, 57, 7, 61, 123, 241, 229, 235, 199, 186, 39, 117, 45, 234, 95, 158, 102, 63, 70, 79, 183, 9, 203, 39, 207, 126, 54, 109, 31, 109, 10, 90, 139, 17, 47, 239, 15, 152, 5, 222, 255, 151, 248, 31, 59, 40, 249, 189, 139, 95, 132, 156, 244, 57, 83, 131, 57, 214, 145, 57, 65, 126, 95, 180, 38, 112, 156, 233, 132, 68, 187, 46, 245, 53, 130, 232, 62, 167, 41, 177, 28, 235, 29, 254, 28, 146, 209, 9, 234, 46, 73, 6, 224, 210, 77, 66, 58, 110, 36, 183, 97, 197, 187, 222, 171, 99, 81, 254, 65, 144, 67, 60, 153, 149, 98, 219, 192, 221, 52, 245, 209, 87, 39, 252, 41, 21, 68, 78, 110, 131, 249, 162};
.global .align 16 .b8 __cudart_sin_cos_coeffs[128] = {70, 210, 176, 44, 241, 229, 90, 190, 146, 227, 172, 105, 227, 29, 199, 62, 161, 98, 219, 25, 160, 1, 42, 191, 24, 8, 17, 17, 17, 17, 129, 63, 84, 85, 85, 85, 85, 85, 197, 191, 0, 0, 0, 0, 0, 0, 0, 0, 0, 0, 0, 0, 0, 0, 0, 0, 100, 129, 253, 32, 131, 255, 168, 189, 40, 133, 239, 193, 167, 238, 33, 62, 217, 230, 6, 142, 79, 126, 146, 190, 233, 188, 221, 25, 160, 1, 250, 62, 71, 93, 193, 22, 108, 193, 86, 191, 81, 85, 85, 85, 85, 85, 165, 63, 0, 0, 0, 0, 0, 0, 224, 191, 0, 0, 0, 0, 0, 0, 240, 63};

.visible .entry _Z8spectrumiiiiiddddddPKdPK7double2PS1_(
	.param .u32 _Z8spectrumiiiiiddddddPKdPK7double2PS1__param_0,
	.param .u32 _Z8spectrumiiiiiddddddPKdPK7double2PS1__param_1,
	.param .u32 _Z8spectrumiiiiiddddddPKdPK7double2PS1__param_2,
	.param .u32 _Z8spectrumiiiiiddddddPKdPK7double2PS1__param_3,
	.param .u32 _Z8spectrumiiiiiddddddPKdPK7double2PS1__param_4,
	.param .f64 _Z8spectrumiiiiiddddddPKdPK7double2PS1__param_5,
	.param .f64 _Z8spectrumiiiiiddddddPKdPK7double2PS1__param_6,
	.param .f64 _Z8spectrumiiiiiddddddPKdPK7double2PS1__param_7,
	.param .f64 _Z8spectrumiiiiiddddddPKdPK7double2PS1__param_8,
	.param .f64 _Z8spectrumiiiiiddddddPKdPK7double2PS1__param_9,
	.param .f64 _Z8spectrumiiiiiddddddPKdPK7double2PS1__param_10,
	.param .u64 .ptr .align 1 _Z8spectrumiiiiiddddddPKdPK7double2PS1__param_11,
	.param .u64 .ptr .align 1 _Z8spectrumiiiiiddddddPKdPK7double2PS1__param_12,
	.param .u64 .ptr .align 1 _Z8spectrumiiiiiddddddPKdPK7double2PS1__param_13
)
{
	.reg .pred 	%p<21>;
	.reg .b32 	%r<44>;
	.reg .b64 	%rd<24>;
	.reg .b64 	%fd<221>;

	ld.param.u32 	%r11, [_Z8spectrumiiiiiddddddPKdPK7double2PS1__param_0];
	ld.param.u32 	%r12, [_Z8spectrumiiiiiddddddPKdPK7double2PS1__param_1];
	ld.param.u32 	%r13, [_Z8spectrumiiiiiddddddPKdPK7double2PS1__param_2];
	ld.param.u32 	%r15, [_Z8spectrumiiiiiddddddPKdPK7double2PS1__param_3];
	ld.param.u32 	%r16, [_Z8spectrumiiiiiddddddPKdPK7double2PS1__param_4];
	ld.param.f64 	%fd67, [_Z8spectrumiiiiiddddddPKdPK7double2PS1__param_5];
	ld.param.f64 	%fd68, [_Z8spectrumiiiiiddddddPKdPK7double2PS1__param_6];
	ld.param.f64 	%fd69, [_Z8spectrumiiiiiddddddPKdPK7double2PS1__param_7];
	ld.param.u64 	%rd1, [_Z8spectrumiiiiiddddddPKdPK7double2PS1__param_11];
	ld.param.u64 	%rd2, [_Z8spectrumiiiiiddddddPKdPK7double2PS1__param_12];
	mov.u32 	%r17, %ctaid.x;
	mov.u32 	%r18, %ntid.x;
	mov.u32 	%r19, %tid.x;
	mad.lo.s32 	%r1, %r17, %r18, %r19;
	mov.u32 	%r20, %ctaid.y;
	mov.u32 	%r21, %ntid.y;
	mov.u32 	%r22, %tid.y;
	mad.lo.s32 	%r23, %r20, %r21, %r22;
	setp.ge.s32 	%p1, %r1, %r15;
	setp.ge.s32 	%p2, %r23, %r16;
	or.pred  	%p3, %p1, %p2;
	@%p3 bra 	$L__BB0_29;
	cvta.to.global.u64 	%rd4, %rd2;
	mul.lo.s32 	%r24, %r13, %r23;
	add.s32 	%r25, %r24, %r11;
	mul.lo.s32 	%r26, %r25, 3;
	mul.wide.s32 	%rd5, %r26, 16;
	add.s64 	%rd6, %rd4, %rd5;
	ld.global.v2.f64 	{%fd1, %fd2}, [%rd6];
	ld.global.v2.f64 	{%fd3, %fd4}, [%rd6+16];
	ld.global.v2.f64 	{%fd5, %fd6}, [%rd6+32];
	add.s32 	%r27, %r24, %r12;
	mul.lo.s32 	%r28, %r27, 3;
	mul.wide.s32 	%rd7, %r28, 16;
	add.s64 	%rd8, %rd4, %rd7;
	ld.global.v2.f64 	{%fd7, %fd8}, [%rd8];
	ld.global.v2.f64 	{%fd9, %fd10}, [%rd8+16];
	ld.global.v2.f64 	{%fd11, %fd12}, [%rd8+32];
	mul.f64 	%fd74, %fd67, %fd67;
	mov.f64 	%fd75, 0d3FF0000000000000;
	sub.f64 	%fd13, %fd75, %fd74;
	setp.eq.f64 	%p4, %fd13, 0d0000000000000000;
	mov.f64 	%fd202, 0d0000000000000000;
	mov.f64 	%fd203, %fd202;
	@%p4 bra 	$L__BB0_3;
	mul.f64 	%fd76, %fd2, %fd8;
	fma.rn.f64 	%fd77, %fd1, %fd7, %fd76;
	fma.rn.f64 	%fd202, %fd13, %fd77, 0d0000000000000000;
	mul.f64 	%fd78, %fd8, %fd1;
	mul.f64 	%fd79, %fd2, %fd7;
	sub.f64 	%fd80, %fd78, %fd79;
	fma.rn.f64 	%fd203, %fd13, %fd80, 0d0000000000000000;
$L__BB0_3:
	mul.f64 	%fd81, %fd67, %fd68;
	mov.f64 	%fd82, 0d0000000000000000;
	sub.f64 	%fd18, %fd82, %fd81;
	setp.eq.f64 	%p5, %fd18, 0d0000000000000000;
	@%p5 bra 	$L__BB0_5;
	mul.f64 	%fd83, %fd2, %fd10;
	fma.rn.f64 	%fd84, %fd1, %fd9, %fd83;
	fma.rn.f64 	%fd202, %fd18, %fd84, %fd202;
	mul.f64 	%fd85, %fd10, %fd1;
	mul.f64 	%fd86, %fd2, %fd9;
	sub.f64 	%fd87, %fd85, %fd86;
	fma.rn.f64 	%fd203, %fd18, %fd87, %fd203;
$L__BB0_5:
	mul.f64 	%fd88, %fd67, %fd69;
	mov.f64 	%fd89, 0d0000000000000000;
	sub.f64 	%fd23, %fd89, %fd88;
	setp.eq.f64 	%p6, %fd23, 0d0000000000000000;
	@%p6 bra 	$L__BB0_7;
	mul.f64 	%fd90, %fd2, %fd12;
	fma.rn.f64 	%fd91, %fd1, %fd11, %fd90;
	fma.rn.f64 	%fd202, %fd23, %fd91, %fd202;
	mul.f64 	%fd92, %fd12, %fd1;
	mul.f64 	%fd93, %fd2, %fd11;
	sub.f64 	%fd94, %fd92, %fd93;
	fma.rn.f64 	%fd203, %fd23, %fd94, %fd203;
$L__BB0_7:
	@%p5 bra 	$L__BB0_9;
	mul.f64 	%fd95, %fd4, %fd8;
	fma.rn.f64 	%fd96, %fd3, %fd7, %fd95;
	fma.rn.f64 	%fd202, %fd18, %fd96, %fd202;
	mul.f64 	%fd97, %fd8, %fd3;
	mul.f64 	%fd98, %fd4, %fd7;
	sub.f64 	%fd99, %fd97, %fd98;
	fma.rn.f64 	%fd203, %fd18, %fd99, %fd203;
$L__BB0_9:
	mul.f64 	%fd100, %fd68, %fd68;
	mov.f64 	%fd101, 0d3FF0000000000000;
	sub.f64 	%fd32, %fd101, %fd100;
	setp.eq.f64 	%p8, %fd32, 0d0000000000000000;
	@%p8 bra 	$L__BB0_11;
	mul.f64 	%fd102, %fd4, %fd10;
	fma.rn.f64 	%fd103, %fd3, %fd9, %fd102;
	fma.rn.f64 	%fd202, %fd32, %fd103, %fd202;
	mul.f64 	%fd104, %fd10, %fd3;
	mul.f64 	%fd105, %fd4, %fd9;
	sub.f64 	%fd106, %fd104, %fd105;
	fma.rn.f64 	%fd203, %fd32, %fd106, %fd203;
$L__BB0_11:
	mul.f64 	%fd107, %fd68, %fd69;
	mov.f64 	%fd108, 0d0000000000000000;
	sub.f64 	%fd37, %fd108, %fd107;
	setp.eq.f64 	%p9, %fd37, 0d0000000000000000;
	@%p9 bra 	$L__BB0_13;
	mul.f64 	%fd109, %fd4, %fd12;
	fma.rn.f64 	%fd110, %fd3, %fd11, %fd109;
	fma.rn.f64 	%fd202, %fd37, %fd110, %fd202;
	mul.f64 	%fd111, %fd12, %fd3;
	mul.f64 	%fd112, %fd4, %fd11;
	sub.f64 	%fd113, %fd111, %fd112;
	fma.rn.f64 	%fd203, %fd37, %fd113, %fd203;
$L__BB0_13:
	setp.eq.f64 	%p10, %fd23, 0d0000000000000000;
	@%p10 bra 	$L__BB0_15;
	mul.f64 	%fd114, %fd6, %fd8;
	fma.rn.f64 	%fd115, %fd5, %fd7, %fd114;
	fma.rn.f64 	%fd202, %fd23, %fd115, %fd202;
	mul.f64 	%fd116, %fd8, %fd5;
	mul.f64 	%fd117, %fd6, %fd7;
	sub.f64 	%fd118, %fd116, %fd117;
	fma.rn.f64 	%fd203, %fd23, %fd118, %fd203;
$L__BB0_15:
	setp.eq.f64 	%p11, %fd37, 0d0000000000000000;
	@%p11 bra 	$L__BB0_17;
	mul.f64 	%fd119, %fd6, %fd10;
	fma.rn.f64 	%fd120, %fd5, %fd9, %fd119;
	fma.rn.f64 	%fd202, %fd37, %fd120, %fd202;
	mul.f64 	%fd121, %fd10, %fd5;
	mul.f64 	%fd122, %fd6, %fd9;
	sub.f64 	%fd123, %fd121, %fd122;
	fma.rn.f64 	%fd203, %fd37, %fd123, %fd203;
$L__BB0_17:
	mul.f64 	%fd124, %fd69, %fd69;
	mov.f64 	%fd125, 0d3FF0000000000000;
	sub.f64 	%fd50, %fd125, %fd124;
	setp.eq.f64 	%p12, %fd50, 0d0000000000000000;
	@%p12 bra 	$L__BB0_19;
	mul.f64 	%fd126, %fd6, %fd12;
	fma.rn.f64 	%fd127, %fd5, %fd11, %fd126;
	fma.rn.f64 	%fd202, %fd50, %fd127, %fd202;
	mul.f64 	%fd128, %fd12, %fd5;
	mul.f64 	%fd129, %fd6, %fd11;
	sub.f64 	%fd130, %fd128, %fd129;
	fma.rn.f64 	%fd203, %fd50, %fd130, %fd203;
$L__BB0_19:
	ld.param.f64 	%fd199, [_Z8spectrumiiiiiddddddPKdPK7double2PS1__param_10];
	ld.param.f64 	%fd198, [_Z8spectrumiiiiiddddddPKdPK7double2PS1__param_9];
	ld.param.f64 	%fd197, [_Z8spectrumiiiiiddddddPKdPK7double2PS1__param_8];
	mul.lo.s32 	%r29, %r1, 3;
	cvta.to.global.u64 	%rd9, %rd1;
	mul.wide.s32 	%rd10, %r29, 8;
	add.s64 	%rd11, %rd9, %rd10;
	ld.global.f64 	%fd131, [%rd11];
	ld.global.f64 	%fd132, [%rd11+8];
	ld.global.f64 	%fd133, [%rd11+16];
	mul.f64 	%fd134, %fd198, %fd132;
	fma.rn.f64 	%fd135, %fd197, %fd131, %fd134;
	fma.rn.f64 	%fd136, %fd199, %fd133, %fd135;
	mul.f64 	%fd55, %fd136, 0dC01921FB54442D18;
	abs.f64 	%fd56, %fd55;
	setp.neu.f64 	%p13, %fd56, 0d7FF0000000000000;
	@%p13 bra 	$L__BB0_21;
	mov.f64 	%fd142, 0d0000000000000000;
	mul.rn.f64 	%fd219, %fd55, %fd142;
	mov.b32 	%r42, 1;
	bra.uni 	$L__BB0_24;
$L__BB0_21:
	mul.f64 	%fd137, %fd55, 0d3FE45F306DC9C883;
	cvt.rni.s32.f64 	%r41, %fd137;
	cvt.rn.f64.s32 	%fd138, %r41;
	fma.rn.f64 	%fd139, %fd138, 0dBFF921FB54442D18, %fd55;
	fma.rn.f64 	%fd140, %fd138, 0dBC91A62633145C00, %fd139;
	fma.rn.f64 	%fd219, %fd138, 0dB97B839A252049C0, %fd140;
	setp.ltu.f64 	%p14, %fd56, 0d41E0000000000000;
	@%p14 bra 	$L__BB0_23;
	{ // callseq 0, 0
	.param .b64 param0;
	st.param.f64 	[param0], %fd55;
	.param .align 16 .b8 retval0[16];
	call.uni (retval0), 
	__internal_trig_reduction_slowpathd, 
	(
	param0
	);
	ld.param.f64 	%fd219, [retval0];
	ld.param.b32 	%r41, [retval0+8];
	} // callseq 0
$L__BB0_23:
	add.s32 	%r42, %r41, 1;
$L__BB0_24:
	setp.neu.f64 	%p15, %fd56, 0d7FF0000000000000;
	shl.b32 	%r32, %r42, 6;
	cvt.u64.u32 	%rd12, %r32;
	and.b64  	%rd13, %rd12, 64;
	mov.u64 	%rd14, __cudart_sin_cos_coeffs;
	add.s64 	%rd15, %rd14, %rd13;
	mul.rn.f64 	%fd143, %fd219, %fd219;
	and.b32  	%r33, %r42, 1;
	setp.eq.b32 	%p16, %r33, 1;
	selp.f64 	%fd144, 0dBDA8FF8320FD8164, 0d3DE5DB65F9785EBA, %p16;
	ld.global.nc.v2.f64 	{%fd145, %fd146}, [%rd15];
	fma.rn.f64 	%fd147, %fd144, %fd143, %fd145;
	fma.rn.f64 	%fd148, %fd147, %fd143, %fd146;
	ld.global.nc.v2.f64 	{%fd149, %fd150}, [%rd15+16];
	fma.rn.f64 	%fd151, %fd148, %fd143, %fd149;
	fma.rn.f64 	%fd152, %fd151, %fd143, %fd150;
	ld.global.nc.v2.f64 	{%fd153, %fd154}, [%rd15+32];
	fma.rn.f64 	%fd155, %fd152, %fd143, %fd153;
	fma.rn.f64 	%fd156, %fd155, %fd143, %fd154;
	fma.rn.f64 	%fd157, %fd156, %fd219, %fd219;
	fma.rn.f64 	%fd158, %fd156, %fd143, 0d3FF0000000000000;
	selp.f64 	%fd159, %fd158, %fd157, %p16;
	and.b32  	%r34, %r42, 2;
	setp.eq.s32 	%p17, %r34, 0;
	mov.f64 	%fd160, 0d0000000000000000;
	sub.f64 	%fd161, %fd160, %fd159;
	selp.f64 	%fd62, %fd159, %fd161, %p17;
	@%p15 bra 	$L__BB0_26;
	mov.f64 	%fd167, 0d0000000000000000;
	mul.rn.f64 	%fd220, %fd55, %fd167;
	mov.b32 	%r43, 0;
	bra.uni 	$L__BB0_28;
$L__BB0_26:
	mul.f64 	%fd162, %fd55, 0d3FE45F306DC9C883;
	cvt.rni.s32.f64 	%r43, %fd162;
	cvt.rn.f64.s32 	%fd163, %r43;
	fma.rn.f64 	%fd164, %fd163, 0dBFF921FB54442D18, %fd55;
	fma.rn.f64 	%fd165, %fd163, 0dBC91A62633145C00, %fd164;
	fma.rn.f64 	%fd220, %fd163, 0dB97B839A252049C0, %fd165;
	setp.ltu.f64 	%p18, %fd56, 0d41E0000000000000;
	@%p18 bra 	$L__BB0_28;
	{ // callseq 1, 0
	.param .b64 param0;
	st.param.f64 	[param0], %fd55;
	.param .align 16 .b8 retval0[16];
	call.uni (retval0), 
	__internal_trig_reduction_slowpathd, 
	(
	param0
	);
	ld.param.f64 	%fd220, [retval0];
	ld.param.b32 	%r43, [retval0+8];
	} // callseq 1
$L__BB0_28:
	ld.param.u64 	%rd23, [_Z8spectrumiiiiiddddddPKdPK7double2PS1__param_13];
	shl.b32 	%r37, %r43, 6;
	cvt.u64.u32 	%rd16, %r37;
	and.b64  	%rd17, %rd16, 64;
	add.s64 	%rd19, %rd14, %rd17;
	mul.rn.f64 	%fd168, %fd220, %fd220;
	and.b32  	%r38, %r43, 1;
	setp.eq.b32 	%p19, %r38, 1;
	selp.f64 	%fd169, 0dBDA8FF8320FD8164, 0d3DE5DB65F9785EBA, %p19;
	ld.global.nc.v2.f64 	{%fd170, %fd171}, [%rd19];
	fma.rn.f64 	%fd172, %fd169, %fd168, %fd170;
	fma.rn.f64 	%fd173, %fd172, %fd168, %fd171;
	ld.global.nc.v2.f64 	{%fd174, %fd175}, [%rd19+16];
	fma.rn.f64 	%fd176, %fd173, %fd168, %fd174;
	fma.rn.f64 	%fd177, %fd176, %fd168, %fd175;
	ld.global.nc.v2.f64 	{%fd178, %fd179}, [%rd19+32];
	fma.rn.f64 	%fd180, %fd177, %fd168, %fd178;
	fma.rn.f64 	%fd181, %fd180, %fd168, %fd179;
	fma.rn.f64 	%fd182, %fd181, %fd220, %fd220;
	fma.rn.f64 	%fd183, %fd181, %fd168, 0d3FF0000000000000;
	selp.f64 	%fd184, %fd183, %fd182, %p19;
	and.b32  	%r39, %r43, 2;
	setp.eq.s32 	%p20, %r39, 0;
	mov.f64 	%fd185, 0d0000000000000000;
	sub.f64 	%fd186, %fd185, %fd184;
	selp.f64 	%fd187, %fd184, %fd186, %p20;
	mul.f64 	%fd188, %fd202, %fd62;
	mul.f64 	%fd189, %fd203, %fd187;
	sub.f64 	%fd190, %fd188, %fd189;
	mad.lo.s32 	%r40, %r16, %r1, %r23;
	cvta.to.global.u64 	%rd20, %rd23;
	mul.wide.s32 	%rd21, %r40, 16;
	add.s64 	%rd22, %rd20, %rd21;
	ld.global.v2.f64 	{%fd191, %fd192}, [%rd22];
	add.f64 	%fd193, %fd191, %fd190;
	mul.f64 	%fd194, %fd202, %fd187;
	fma.rn.f64 	%fd195, %fd203, %fd62, %fd194;
	add.f64 	%fd196, %fd192, %fd195;
	st.global.v2.f64 	[%rd22], {%fd193, %fd196};
$L__BB0_29:
	ret;

}
	// .globl	_Z18spectrum_i_equal_jiiiiidddPK7double2PS_
.visible .entry _Z18spectrum_i_equal_jiiiiidddPK7double2PS_(
	.param .u32 _Z18spectrum_i_equal_jiiiiidddPK7double2PS__param_0,
	.param .u32 _Z18spectrum_i_equal_jiiiiidddPK7double2PS__param_1,
	.param .u32 _Z18spectrum_i_equal_jiiiiidddPK7double2PS__param_2,
	.param .u32 _Z18spectrum_i_equal_jiiiiidddPK7double2PS__param_3,
	.param .u32 _Z18spectrum_i_equal_jiiiiidddPK7double2PS__param_4,
	.param .f64 _Z18spectrum_i_equal_jiiiiidddPK7double2PS__param_5,
	.param .f64 _Z18spectrum_i_equal_jiiiiidddPK7double2PS__param_6,
	.param .f64 _Z18spectrum_i_equal_jiiiiidddPK7double2PS__param_7,
	.param .u64 .ptr .align 1 _Z18spectrum_i_equal_jiiiiidddPK7double2PS__param_8,
	.param .u64 .ptr .align 1 _Z18spectrum_i_equal_jiiiiidddPK7double2PS__param_9
)
{
	.reg .pred 	%p<13>;
	.reg .b32 	%r<18>;
	.reg .b64 	%rd<10>;
	.reg .b64 	%fd<132>;

	ld.param.u32 	%r3, [_Z18spectrum_i_equal_jiiiiidddPK7double2PS__param_0];
	ld.param.u32 	%r4, [_Z18spectrum_i_equal_jiiiiidddPK7double2PS__param_2];
	ld.param.u32 	%r6, [_Z18spectrum_i_equal_jiiiiidddPK7double2PS__param_3];
	ld.param.u32 	%r7, [_Z18spectrum_i_equal_jiiiiidddPK7double2PS__param_4];
	ld.param.f64 	%fd49, [_Z18spectrum_i_equal_jiiiiidddPK7double2PS__param_5];
	ld.param.f64 	%fd50, [_Z18spectrum_i_equal_jiiiiidddPK7double2PS__param_6];
	ld.param.u64 	%rd1, [_Z18spectrum_i_equal_jiiiiidddPK7double2PS__param_8];
	mov.u32 	%r8, %ctaid.x;
	mov.u32 	%r9, %ntid.x;
	mov.u32 	%r10, %tid.x;
	mad.lo.s32 	%r1, %r8, %r9, %r10;
	mov.u32 	%r11, %ctaid.y;
	mov.u32 	%r12, %ntid.y;
	mov.u32 	%r13, %tid.y;
	mad.lo.s32 	%r14, %r11, %r12, %r13;
	setp.ge.s32 	%p1, %r1, %r6;
	setp.ge.s32 	%p2, %r14, %r7;
	or.pred  	%p3, %p1, %p2;
	@%p3 bra 	$L__BB1_20;
	cvta.to.global.u64 	%rd3, %rd1;
	mad.lo.s32 	%r15, %r4, %r14, %r3;
	mul.lo.s32 	%r16, %r15, 3;
	mul.wide.s32 	%rd4, %r16, 16;
	add.s64 	%rd5, %rd3, %rd4;
	ld.global.v2.f64 	{%fd1, %fd2}, [%rd5];
	ld.global.v2.f64 	{%fd3, %fd4}, [%rd5+16];
	ld.global.v2.f64 	{%fd5, %fd6}, [%rd5+32];
	mul.f64 	%fd53, %fd49, %fd49;
	mov.f64 	%fd54, 0d3FF0000000000000;
	sub.f64 	%fd7, %fd54, %fd53;
	setp.eq.f64 	%p4, %fd7, 0d0000000000000000;
	mov.f64 	%fd116, 0d0000000000000000;
	mov.f64 	%fd117, %fd116;
	@%p4 bra 	$L__BB1_3;
	mul.f64 	%fd55, %fd2, %fd2;
	fma.rn.f64 	%fd56, %fd1, %fd1, %fd55;
	fma.rn.f64 	%fd117, %fd7, %fd56, 0d0000000000000000;
	mul.f64 	%fd57, %fd2, %fd1;
	sub.f64 	%fd58, %fd57, %fd57;
	fma.rn.f64 	%fd116, %fd7, %fd58, 0d0000000000000000;
$L__BB1_3:
	mul.f64 	%fd59, %fd49, %fd50;
	mov.f64 	%fd60, 0d0000000000000000;
	sub.f64 	%fd12, %fd60, %fd59;
	setp.eq.f64 	%p5, %fd12, 0d0000000000000000;
	@%p5 bra 	$L__BB1_5;
	mul.f64 	%fd61, %fd2, %fd4;
	fma.rn.f64 	%fd62, %fd1, %fd3, %fd61;
	fma.rn.f64 	%fd117, %fd12, %fd62, %fd117;
	mul.f64 	%fd63, %fd4, %fd1;
	mul.f64 	%fd64, %fd2, %fd3;
	sub.f64 	%fd65, %fd63, %fd64;
	fma.rn.f64 	%fd116, %fd12, %fd65, %fd116;
$L__BB1_5:
	ld.param.f64 	%fd111, [_Z18spectrum_i_equal_jiiiiidddPK7double2PS__param_7];
	mul.f64 	%fd66, %fd49, %fd111;
	mov.f64 	%fd67, 0d0000000000000000;
	sub.f64 	%fd17, %fd67, %fd66;
	setp.eq.f64 	%p6, %fd17, 0d0000000000000000;
	@%p6 bra 	$L__BB1_7;
	mul.f64 	%fd68, %fd2, %fd6;
	fma.rn.f64 	%fd69, %fd1, %fd5, %fd68;
	fma.rn.f64 	%fd117, %fd17, %fd69, %fd117;
	mul.f64 	%fd70, %fd6, %fd1;
	mul.f64 	%fd71, %fd2, %fd5;
	sub.f64 	%fd72, %fd70, %fd71;
	fma.rn.f64 	%fd116, %fd17, %fd72, %fd116;
$L__BB1_7:
	setp.eq.f64 	%p7, %fd12, 0d0000000000000000;
	@%p7 bra 	$L__BB1_9;
	mul.f64 	%fd73, %fd4, %fd2;
	fma.rn.f64 	%fd74, %fd3, %fd1, %fd73;
	fma.rn.f64 	%fd117, %fd12, %fd74, %fd117;
	mul.f64 	%fd75, %fd2, %fd3;
	mul.f64 	%fd76, %fd4, %fd1;
	sub.f64 	%fd77, %fd75, %fd76;
	fma.rn.f64 	%fd116, %fd12, %fd77, %fd116;
$L__BB1_9:
	mul.f64 	%fd78, %fd50, %fd50;
	mov.f64 	%fd79, 0d3FF0000000000000;
	sub.f64 	%fd26, %fd79, %fd78;
	setp.eq.f64 	%p8, %fd26, 0d0000000000000000;
	@%p8 bra 	$L__BB1_11;
	mul.f64 	%fd80, %fd4, %fd4;
	fma.rn.f64 	%fd81, %fd3, %fd3, %fd80;
	fma.rn.f64 	%fd117, %fd26, %fd81, %fd117;
	mul.f64 	%fd82, %fd4, %fd3;
	sub.f64 	%fd83, %fd82, %fd82;
	fma.rn.f64 	%fd116, %fd26, %fd83, %fd116;
$L__BB1_11:
	ld.param.f64 	%fd112, [_Z18spectrum_i_equal_jiiiiidddPK7double2PS__param_7];
	mul.f64 	%fd84, %fd50, %fd112;
	mov.f64 	%fd85, 0d0000000000000000;
	sub.f64 	%fd31, %fd85, %fd84;
	setp.eq.f64 	%p9, %fd31, 0d0000000000000000;
	@%p9 bra 	$L__BB1_13;
	mul.f64 	%fd86, %fd4, %fd6;
	fma.rn.f64 	%fd87, %fd3, %fd5, %fd86;
	fma.rn.f64 	%fd117, %fd31, %fd87, %fd117;
	mul.f64 	%fd88, %fd6, %fd3;
	mul.f64 	%fd89, %fd4, %fd5;
	sub.f64 	%fd90, %fd88, %fd89;
	fma.rn.f64 	%fd116, %fd31, %fd90, %fd116;
$L__BB1_13:
	setp.eq.f64 	%p10, %fd17, 0d0000000000000000;
	@%p10 bra 	$L__BB1_15;
	mul.f64 	%fd91, %fd6, %fd2;
	fma.rn.f64 	%fd92, %fd5, %fd1, %fd91;
	fma.rn.f64 	%fd117, %fd17, %fd92, %fd117;
	mul.f64 	%fd93, %fd2, %fd5;
	mul.f64 	%fd94, %fd6, %fd1;
	sub.f64 	%fd95, %fd93, %fd94;
	fma.rn.f64 	%fd116, %fd17, %fd95, %fd116;
$L__BB1_15:
	setp.eq.f64 	%p11, %fd31, 0d0000000000000000;
	@%p11 bra 	$L__BB1_17;
	mul.f64 	%fd96, %fd6, %fd4;
	fma.rn.f64 	%fd97, %fd5, %fd3, %fd96;
	fma.rn.f64 	%fd117, %fd31, %fd97, %fd117;
	mul.f64 	%fd98, %fd4, %fd5;
	mul.f64 	%fd99, %fd6, %fd3;
	sub.f64 	%fd100, %fd98, %fd99;
	fma.rn.f64 	%fd116, %fd31, %fd100, %fd116;
$L__BB1_17:
	ld.param.f64 	%fd113, [_Z18spectrum_i_equal_jiiiiidddPK7double2PS__param_7];
	mul.f64 	%fd101, %fd113, %fd113;
	mov.f64 	%fd102, 0d3FF0000000000000;
	sub.f64 	%fd44, %fd102, %fd101;
	setp.eq.f64 	%p12, %fd44, 0d0000000000000000;
	@%p12 bra 	$L__BB1_19;
	mul.f64 	%fd103, %fd6, %fd6;
	fma.rn.f64 	%fd104, %fd5, %fd5, %fd103;
	fma.rn.f64 	%fd117, %fd44, %fd104, %fd117;
	mul.f64 	%fd105, %fd6, %fd5;
	sub.f64 	%fd106, %fd105, %fd105;
	fma.rn.f64 	%fd116, %fd44, %fd106, %fd116;
$L__BB1_19:
	ld.param.u64 	%rd9, [_Z18spectrum_i_equal_jiiiiidddPK7double2PS__param_9];
	mad.lo.s32 	%r17, %r7, %r1, %r14;
	cvta.to.global.u64 	%rd6, %rd9;
	mul.wide.s32 	%rd7, %r17, 16;
	add.s64 	%rd8, %rd6, %rd7;
	ld.global.v2.f64 	{%fd107, %fd108}, [%rd8];
	add.f64 	%fd109, %fd117, %fd107;
	add.f64 	%fd110, %fd116, %fd108;
	st.global.v2.f64 	[%rd8], {%fd109, %fd110};
$L__BB1_20:
	ret;

}
	// .globl	_Z22spectrum_i_not_equal_jiiiiiddddddPKdPK7double2PS1_
.visible .entry _Z22spectrum_i_not_equal_jiiiiiddddddPKdPK7double2PS1_(
	.param .u32 _Z22spectrum_i_not_equal_jiiiiiddddddPKdPK7double2PS1__param_0,
	.param .u32 _Z22spectrum_i_not_equal_jiiiiiddddddPKdPK7double2PS1__param_1,
	.param .u32 _Z22spectrum_i_not_equal_jiiiiiddddddPKdPK7double2PS1__param_2,
	.param .u32 _Z22spectrum_i_not_equal_jiiiiiddddddPKdPK7double2PS1__param_3,
	.param .u32 _Z22spectrum_i_not_equal_jiiiiiddddddPKdPK7double2PS1__param_4,
	.param .f64 _Z22spectrum_i_not_equal_jiiiiiddddddPKdPK7double2PS1__param_5,
	.param .f64 _Z22spectrum_i_not_equal_jiiiiiddddddPKdPK7double2PS1__param_6,
	.param .f64 _Z22spectrum_i_not_equal_jiiiiiddddddPKdPK7double2PS1__param_7,
	.param .f64 _Z22spectrum_i_not_equal_jiiiiiddddddPKdPK7double2PS1__param_8,
	.param .f64 _Z22spectrum_i_not_equal_jiiiiiddddddPKdPK7double2PS1__param_9,
	.param .f64 _Z22spectrum_i_not_equal_jiiiiiddddddPKdPK7double2PS1__param_10,
	.param .u64 .ptr .align 1 _Z22spectrum_i_not_equal_jiiiiiddddddPKdPK7double2PS1__param_11,
	.param .u64 .ptr .align 1 _Z22spectrum_i_not_equal_jiiiiiddddddPKdPK7double2PS1__param_12,
	.param .u64 .ptr .align 1 _Z22spectrum_i_not_equal_jiiiiiddddddPKdPK7double2PS1__param_13
)
{
	.reg .pred 	%p<21>;
	.reg .b32 	%r<47>;
	.reg .b64 	%rd<26>;
	.reg .b64 	%fd<321>;

	ld.param.u32 	%r15, [_Z22spectrum_i_not_equal_jiiiiiddddddPKdPK7double2PS1__param_3];
	ld.param.u32 	%r16, [_Z22spectrum_i_not_equal_jiiiiiddddddPKdPK7double2PS1__param_4];
	mov.u32 	%r17, %ctaid.x;
	mov.u32 	%r18, %ntid.x;
	mov.u32 	%r19, %tid.x;
	mad.lo.s32 	%r1, %r17, %r18, %r19;
	mov.u32 	%r20, %ctaid.y;
	mov.u32 	%r21, %ntid.y;
	mov.u32 	%r22, %tid.y;
	mad.lo.s32 	%r23, %r20, %r21, %r22;
	setp.ge.s32 	%p1, %r1, %r15;
	setp.ge.s32 	%p2, %r23, %r16;
	or.pred  	%p3, %p1, %p2;
	@%p3 bra 	$L__BB2_29;
	ld.param.u64 	%rd24, [_Z22spectrum_i_not_equal_jiiiiiddddddPKdPK7double2PS1__param_12];
	ld.param.f64 	%fd271, [_Z22spectrum_i_not_equal_jiiiiiddddddPKdPK7double2PS1__param_5];
	ld.param.u32 	%r43, [_Z22spectrum_i_not_equal_jiiiiiddddddPKdPK7double2PS1__param_2];
	ld.param.u32 	%r42, [_Z22spectrum_i_not_equal_jiiiiiddddddPKdPK7double2PS1__param_1];
	ld.param.u32 	%r41, [_Z22spectrum_i_not_equal_jiiiiiddddddPKdPK7double2PS1__param_0];
	cvta.to.global.u64 	%rd4, %rd24;
	mul.lo.s32 	%r24, %r43, %r23;
	add.s32 	%r25, %r24, %r41;
	mul.lo.s32 	%r26, %r25, 3;
	mul.wide.s32 	%rd5, %r26, 16;
	add.s64 	%rd6, %rd4, %rd5;
	ld.global.v2.f64 	{%fd1, %fd2}, [%rd6];
	ld.global.v2.f64 	{%fd3, %fd4}, [%rd6+16];
	ld.global.v2.f64 	{%fd5, %fd6}, [%rd6+32];
	add.s32 	%r27, %r24, %r42;
	mul.lo.s32 	%r28, %r27, 3;
	mul.wide.s32 	%rd7, %r28, 16;
	add.s64 	%rd8, %rd4, %rd7;
	ld.global.v2.f64 	{%fd7, %fd8}, [%rd8];
	ld.global.v2.f64 	{%fd9, %fd10}, [%rd8+16];
	ld.global.v2.f64 	{%fd11, %fd12}, [%rd8+32];
	mul.f64 	%fd108, %fd271, %fd271;
	mov.f64 	%fd109, 0d3FF0000000000000;
	sub.f64 	%fd13, %fd109, %fd108;
	setp.eq.f64 	%p4, %fd13, 0d0000000000000000;
	mov.f64 	%fd286, 0d0000000000000000;
	mov.f64 	%fd287, %fd286;
	mov.f64 	%fd289, %fd286;
	@%p4 bra 	$L__BB2_3;
	mul.f64 	%fd110, %fd2, %fd8;
	fma.rn.f64 	%fd111, %fd1, %fd7, %fd110;
	fma.rn.f64 	%fd286, %fd13, %fd111, 0d0000000000000000;
	mul.f64 	%fd112, %fd8, %fd1;
	mul.f64 	%fd113, %fd2, %fd7;
	sub.f64 	%fd114, %fd112, %fd113;
	fma.rn.f64 	%fd289, %fd13, %fd114, 0d0000000000000000;
	sub.f64 	%fd115, %fd113, %fd112;
	fma.rn.f64 	%fd287, %fd13, %fd115, 0d0000000000000000;
$L__BB2_3:
	ld.param.f64 	%fd274, [_Z22spectrum_i_not_equal_jiiiiiddddddPKdPK7double2PS1__param_6];
	ld.param.f64 	%fd272, [_Z22spectrum_i_not_equal_jiiiiiddddddPKdPK7double2PS1__param_5];
	mul.f64 	%fd116, %fd272, %fd274;
	mov.f64 	%fd117, 0d0000000000000000;
	sub.f64 	%fd20, %fd117, %fd116;
	setp.eq.f64 	%p5, %fd20, 0d0000000000000000;
	mov.f64 	%fd292, %fd286;
	@%p5 bra 	$L__BB2_5;
	mul.f64 	%fd118, %fd2, %fd10;
	fma.rn.f64 	%fd119, %fd1, %fd9, %fd118;
	fma.rn.f64 	%fd292, %fd20, %fd119, %fd286;
	mul.f64 	%fd120, %fd10, %fd1;
	mul.f64 	%fd121, %fd2, %fd9;
	sub.f64 	%fd122, %fd120, %fd121;
	fma.rn.f64 	%fd289, %fd20, %fd122, %fd289;
	mul.f64 	%fd123, %fd8, %fd4;
	fma.rn.f64 	%fd124, %fd7, %fd3, %fd123;
	fma.rn.f64 	%fd286, %fd20, %fd124, %fd286;
	mul.f64 	%fd125, %fd4, %fd7;
	mul.f64 	%fd126, %fd8, %fd3;
	sub.f64 	%fd127, %fd125, %fd126;
	fma.rn.f64 	%fd287, %fd20, %fd127, %fd287;
$L__BB2_5:
	ld.param.f64 	%fd277, [_Z22spectrum_i_not_equal_jiiiiiddddddPKdPK7double2PS1__param_7];
	ld.param.f64 	%fd273, [_Z22spectrum_i_not_equal_jiiiiiddddddPKdPK7double2PS1__param_5];
	mul.f64 	%fd128, %fd273, %fd277;
	mov.f64 	%fd129, 0d0000000000000000;
	sub.f64 	%fd29, %fd129, %fd128;
	setp.eq.f64 	%p6, %fd29, 0d0000000000000000;
	@%p6 bra 	$L__BB2_7;
	mul.f64 	%fd130, %fd2, %fd12;
	fma.rn.f64 	%fd131, %fd1, %fd11, %fd130;
	fma.rn.f64 	%fd292, %fd29, %fd131, %fd292;
	mul.f64 	%fd132, %fd12, %fd1;
	mul.f64 	%fd133, %fd2, %fd11;
	sub.f64 	%fd134, %fd132, %fd133;
	fma.rn.f64 	%fd289, %fd29, %fd134, %fd289;
	mul.f64 	%fd135, %fd8, %fd6;
	fma.rn.f64 	%fd136, %fd7, %fd5, %fd135;
	fma.rn.f64 	%fd286, %fd29, %fd136, %fd286;
	mul.f64 	%fd137, %fd6, %fd7;
	mul.f64 	%fd138, %fd8, %fd5;
	sub.f64 	%fd139, %fd137, %fd138;
	fma.rn.f64 	%fd287, %fd29, %fd139, %fd287;
$L__BB2_7:
	@%p5 bra 	$L__BB2_9;
	mul.f64 	%fd140, %fd4, %fd8;
	fma.rn.f64 	%fd141, %fd3, %fd7, %fd140;
	fma.rn.f64 	%fd292, %fd20, %fd141, %fd292;
	mul.f64 	%fd142, %fd8, %fd3;
	mul.f64 	%fd143, %fd4, %fd7;
	sub.f64 	%fd144, %fd142, %fd143;
	fma.rn.f64 	%fd289, %fd20, %fd144, %fd289;
	mul.f64 	%fd145, %fd10, %fd2;
	fma.rn.f64 	%fd146, %fd9, %fd1, %fd145;
	fma.rn.f64 	%fd286, %fd20, %fd146, %fd286;
	mul.f64 	%fd147, %fd2, %fd9;
	mul.f64 	%fd148, %fd10, %fd1;
	sub.f64 	%fd149, %fd147, %fd148;
	fma.rn.f64 	%fd287, %fd20, %fd149, %fd287;
$L__BB2_9:
	ld.param.f64 	%fd275, [_Z22spectrum_i_not_equal_jiiiiiddddddPKdPK7double2PS1__param_6];
	mul.f64 	%fd150, %fd275, %fd275;
	mov.f64 	%fd151, 0d3FF0000000000000;
	sub.f64 	%fd46, %fd151, %fd150;
	setp.eq.f64 	%p8, %fd46, 0d0000000000000000;
	@%p8 bra 	$L__BB2_11;
	mul.f64 	%fd152, %fd4, %fd10;
	fma.rn.f64 	%fd153, %fd3, %fd9, %fd152;
	fma.rn.f64 	%fd292, %fd46, %fd153, %fd292;
	mul.f64 	%fd154, %fd10, %fd3;
	mul.f64 	%fd155, %fd4, %fd9;
	sub.f64 	%fd156, %fd154, %fd155;
	fma.rn.f64 	%fd289, %fd46, %fd156, %fd289;
	fma.rn.f64 	%fd286, %fd46, %fd153, %fd286;
	sub.f64 	%fd157, %fd155, %fd154;
	fma.rn.f64 	%fd287, %fd46, %fd157, %fd287;
$L__BB2_11:
	ld.param.f64 	%fd278, [_Z22spectrum_i_not_equal_jiiiiiddddddPKdPK7double2PS1__param_7];
	ld.param.f64 	%fd276, [_Z22spectrum_i_not_equal_jiiiiiddddddPKdPK7double2PS1__param_6];
	mul.f64 	%fd158, %fd276, %fd278;
	mov.f64 	%fd159, 0d0000000000000000;
	sub.f64 	%fd55, %fd159, %fd158;
	setp.eq.f64 	%p9, %fd55, 0d0000000000000000;
	@%p9 bra 	$L__BB2_13;
	mul.f64 	%fd160, %fd4, %fd12;
	fma.rn.f64 	%fd161, %fd3, %fd11, %fd160;
	fma.rn.f64 	%fd292, %fd55, %fd161, %fd292;
	mul.f64 	%fd162, %fd12, %fd3;
	mul.f64 	%fd163, %fd4, %fd11;
	sub.f64 	%fd164, %fd162, %fd163;
	fma.rn.f64 	%fd289, %fd55, %fd164, %fd289;
	mul.f64 	%fd165, %fd10, %fd6;
	fma.rn.f64 	%fd166, %fd9, %fd5, %fd165;
	fma.rn.f64 	%fd286, %fd55, %fd166, %fd286;
	mul.f64 	%fd167, %fd6, %fd9;
	mul.f64 	%fd168, %fd10, %fd5;
	sub.f64 	%fd169, %fd167, %fd168;
	fma.rn.f64 	%fd287, %fd55, %fd169, %fd287;
$L__BB2_13:
	@%p6 bra 	$L__BB2_15;
	mul.f64 	%fd170, %fd6, %fd8;
	fma.rn.f64 	%fd171, %fd5, %fd7, %fd170;
	fma.rn.f64 	%fd292, %fd29, %fd171, %fd292;
	mul.f64 	%fd172, %fd8, %fd5;
	mul.f64 	%fd173, %fd6, %fd7;
	sub.f64 	%fd174, %fd172, %fd173;
	fma.rn.f64 	%fd289, %fd29, %fd174, %fd289;
	mul.f64 	%fd175, %fd12, %fd2;
	fma.rn.f64 	%fd176, %fd11, %fd1, %fd175;
	fma.rn.f64 	%fd286, %fd29, %fd176, %fd286;
	mul.f64 	%fd177, %fd2, %fd11;
	mul.f64 	%fd178, %fd12, %fd1;
	sub.f64 	%fd179, %fd177, %fd178;
	fma.rn.f64 	%fd287, %fd29, %fd179, %fd287;
$L__BB2_15:
	setp.eq.f64 	%p11, %fd55, 0d0000000000000000;
	@%p11 bra 	$L__BB2_17;
	mul.f64 	%fd180, %fd6, %fd10;
	fma.rn.f64 	%fd181, %fd5, %fd9, %fd180;
	fma.rn.f64 	%fd292, %fd55, %fd181, %fd292;
	mul.f64 	%fd182, %fd10, %fd5;
	mul.f64 	%fd183, %fd6, %fd9;
	sub.f64 	%fd184, %fd182, %fd183;
	fma.rn.f64 	%fd289, %fd55, %fd184, %fd289;
	mul.f64 	%fd185, %fd12, %fd4;
	fma.rn.f64 	%fd186, %fd11, %fd3, %fd185;
	fma.rn.f64 	%fd286, %fd55, %fd186, %fd286;
	mul.f64 	%fd187, %fd4, %fd11;
	mul.f64 	%fd188, %fd12, %fd3;
	sub.f64 	%fd189, %fd187, %fd188;
	fma.rn.f64 	%fd287, %fd55, %fd189, %fd287;
$L__BB2_17:
	ld.param.f64 	%fd279, [_Z22spectrum_i_not_equal_jiiiiiddddddPKdPK7double2PS1__param_7];
	mul.f64 	%fd190, %fd279, %fd279;
	mov.f64 	%fd191, 0d3FF0000000000000;
	sub.f64 	%fd80, %fd191, %fd190;
	setp.eq.f64 	%p12, %fd80, 0d0000000000000000;
	@%p12 bra 	$L__BB2_19;
	mul.f64 	%fd192, %fd6, %fd12;
	fma.rn.f64 	%fd193, %fd5, %fd11, %fd192;
	fma.rn.f64 	%fd292, %fd80, %fd193, %fd292;
	mul.f64 	%fd194, %fd12, %fd5;
	mul.f64 	%fd195, %fd6, %fd11;
	sub.f64 	%fd196, %fd194, %fd195;
	fma.rn.f64 	%fd289, %fd80, %fd196, %fd289;
	fma.rn.f64 	%fd286, %fd80, %fd193, %fd286;
	sub.f64 	%fd197, %fd195, %fd194;
	fma.rn.f64 	%fd287, %fd80, %fd197, %fd287;
$L__BB2_19:
	ld.param.u64 	%rd23, [_Z22spectrum_i_not_equal_jiiiiiddddddPKdPK7double2PS1__param_11];
	ld.param.f64 	%fd282, [_Z22spectrum_i_not_equal_jiiiiiddddddPKdPK7double2PS1__param_10];
	ld.param.f64 	%fd281, [_Z22spectrum_i_not_equal_jiiiiiddddddPKdPK7double2PS1__param_9];
	ld.param.f64 	%fd280, [_Z22spectrum_i_not_equal_jiiiiiddddddPKdPK7double2PS1__param_8];
	mul.lo.s32 	%r29, %r1, 3;
	cvta.to.global.u64 	%rd9, %rd23;
	mul.wide.s32 	%rd10, %r29, 8;
	add.s64 	%rd11, %rd9, %rd10;
	ld.global.f64 	%fd198, [%rd11];
	ld.global.f64 	%fd199, [%rd11+8];
	ld.global.f64 	%fd200, [%rd11+16];
	mul.f64 	%fd201, %fd281, %fd199;
	fma.rn.f64 	%fd202, %fd280, %fd198, %fd201;
	fma.rn.f64 	%fd203, %fd282, %fd200, %fd202;
	mul.f64 	%fd89, %fd203, 0dC01921FB54442D18;
	abs.f64 	%fd90, %fd89;
	setp.neu.f64 	%p13, %fd90, 0d7FF0000000000000;
	@%p13 bra 	$L__BB2_21;
	mov.f64 	%fd209, 0d0000000000000000;
	mul.rn.f64 	%fd319, %fd89, %fd209;
	mov.b32 	%r45, 1;
	bra.uni 	$L__BB2_24;
$L__BB2_21:
	mul.f64 	%fd204, %fd89, 0d3FE45F306DC9C883;
	cvt.rni.s32.f64 	%r44, %fd204;
	cvt.rn.f64.s32 	%fd205, %r44;
	fma.rn.f64 	%fd206, %fd205, 0dBFF921FB54442D18, %fd89;
	fma.rn.f64 	%fd207, %fd205, 0dBC91A62633145C00, %fd206;
	fma.rn.f64 	%fd319, %fd205, 0dB97B839A252049C0, %fd207;
	setp.ltu.f64 	%p14, %fd90, 0d41E0000000000000;
	@%p14 bra 	$L__BB2_23;
	{ // callseq 2, 0
	.param .b64 param0;
	st.param.f64 	[param0], %fd89;
	.param .align 16 .b8 retval0[16];
	call.uni (retval0), 
	__internal_trig_reduction_slowpathd, 
	(
	param0
	);
	ld.param.f64 	%fd319, [retval0];
	ld.param.b32 	%r44, [retval0+8];
	} // callseq 2
$L__BB2_23:
	add.s32 	%r45, %r44, 1;
$L__BB2_24:
	setp.neu.f64 	%p15, %fd90, 0d7FF0000000000000;
	shl.b32 	%r32, %r45, 6;
	cvt.u64.u32 	%rd12, %r32;
	and.b64  	%rd13, %rd12, 64;
	mov.u64 	%rd14, __cudart_sin_cos_coeffs;
	add.s64 	%rd15, %rd14, %rd13;
	mul.rn.f64 	%fd210, %fd319, %fd319;
	and.b32  	%r33, %r45, 1;
	setp.eq.b32 	%p16, %r33, 1;
	selp.f64 	%fd211, 0dBDA8FF8320FD8164, 0d3DE5DB65F9785EBA, %p16;
	ld.global.nc.v2.f64 	{%fd212, %fd213}, [%rd15];
	fma.rn.f64 	%fd214, %fd211, %fd210, %fd212;
	fma.rn.f64 	%fd215, %fd214, %fd210, %fd213;
	ld.global.nc.v2.f64 	{%fd216, %fd217}, [%rd15+16];
	fma.rn.f64 	%fd218, %fd215, %fd210, %fd216;
	fma.rn.f64 	%fd219, %fd218, %fd210, %fd217;
	ld.global.nc.v2.f64 	{%fd220, %fd221}, [%rd15+32];
	fma.rn.f64 	%fd222, %fd219, %fd210, %fd220;
	fma.rn.f64 	%fd223, %fd222, %fd210, %fd221;
	fma.rn.f64 	%fd224, %fd223, %fd319, %fd319;
	fma.rn.f64 	%fd225, %fd223, %fd210, 0d3FF0000000000000;
	selp.f64 	%fd226, %fd225, %fd224, %p16;
	and.b32  	%r34, %r45, 2;
	setp.eq.s32 	%p17, %r34, 0;
	mov.f64 	%fd227, 0d0000000000000000;
	sub.f64 	%fd228, %fd227, %fd226;
	selp.f64 	%fd96, %fd226, %fd228, %p17;
	@%p15 bra 	$L__BB2_26;
	mov.f64 	%fd234, 0d0000000000000000;
	mul.rn.f64 	%fd320, %fd89, %fd234;
	mov.b32 	%r46, 0;
	bra.uni 	$L__BB2_28;
$L__BB2_26:
	mul.f64 	%fd229, %fd89, 0d3FE45F306DC9C883;
	cvt.rni.s32.f64 	%r46, %fd229;
	cvt.rn.f64.s32 	%fd230, %r46;
	fma.rn.f64 	%fd231, %fd230, 0dBFF921FB54442D18, %fd89;
	fma.rn.f64 	%fd232, %fd230, 0dBC91A62633145C00, %fd231;
	fma.rn.f64 	%fd320, %fd230, 0dB97B839A252049C0, %fd232;
	setp.ltu.f64 	%p18, %fd90, 0d41E0000000000000;
	@%p18 bra 	$L__BB2_28;
	{ // callseq 3, 0
	.param .b64 param0;
	st.param.f64 	[param0], %fd89;
	.param .align 16 .b8 retval0[16];
	call.uni (retval0), 
	__internal_trig_reduction_slowpathd, 
	(
	param0
	);
	ld.param.f64 	%fd320, [retval0];
	ld.param.b32 	%r46, [retval0+8];
	} // callseq 3
$L__BB2_28:
	ld.param.u64 	%rd25, [_Z22spectrum_i_not_equal_jiiiiiddddddPKdPK7double2PS1__param_13];
	shl.b32 	%r37, %r46, 6;
	cvt.u64.u32 	%rd16, %r37;
	and.b64  	%rd17, %rd16, 64;
	add.s64 	%rd19, %rd14, %rd17;
	mul.rn.f64 	%fd235, %fd320, %fd320;
	and.b32  	%r38, %r46, 1;
	setp.eq.b32 	%p19, %r38, 1;
	selp.f64 	%fd236, 0dBDA8FF8320FD8164, 0d3DE5DB65F9785EBA, %p19;
	ld.global.nc.v2.f64 	{%fd237, %fd238}, [%rd19];
	fma.rn.f64 	%fd239, %fd236, %fd235, %fd237;
	fma.rn.f64 	%fd240, %fd239, %fd235, %fd238;
	ld.global.nc.v2.f64 	{%fd241, %fd242}, [%rd19+16];
	fma.rn.f64 	%fd243, %fd240, %fd235, %fd241;
	fma.rn.f64 	%fd244, %fd243, %fd235, %fd242;
	ld.global.nc.v2.f64 	{%fd245, %fd246}, [%rd19+32];
	fma.rn.f64 	%fd247, %fd244, %fd235, %fd245;
	fma.rn.f64 	%fd248, %fd247, %fd235, %fd246;
	fma.rn.f64 	%fd249, %fd248, %fd320, %fd320;
	fma.rn.f64 	%fd250, %fd248, %fd235, 0d3FF0000000000000;
	selp.f64 	%fd251, %fd250, %fd249, %p19;
	and.b32  	%r39, %r46, 2;
	setp.eq.s32 	%p20, %r39, 0;
	mov.f64 	%fd252, 0d0000000000000000;
	sub.f64 	%fd253, %fd252, %fd251;
	selp.f64 	%fd254, %fd251, %fd253, %p20;
	mul.f64 	%fd255, %fd292, %fd96;
	mul.f64 	%fd256, %fd289, %fd254;
	sub.f64 	%fd257, %fd255, %fd256;
	mul.f64 	%fd258, %fd287, %fd254;
	fma.rn.f64 	%fd259, %fd286, %fd96, %fd258;
	add.f64 	%fd260, %fd257, %fd259;
	mad.lo.s32 	%r40, %r16, %r1, %r23;
	cvta.to.global.u64 	%rd20, %rd25;
	mul.wide.s32 	%rd21, %r40, 16;
	add.s64 	%rd22, %rd20, %rd21;
	ld.global.v2.f64 	{%fd261, %fd262}, [%rd22];
	add.f64 	%fd263, %fd261, %fd260;
	mul.f64 	%fd264, %fd292, %fd254;
	fma.rn.f64 	%fd265, %fd289, %fd96, %fd264;
	mul.f64 	%fd266, %fd287, %fd96;
	mul.f64 	%fd267, %fd286, %fd254;
	sub.f64 	%fd268, %fd266, %fd267;
	add.f64 	%fd269, %fd265, %fd268;
	add.f64 	%fd270, %fd262, %fd269;
	st.global.v2.f64 	[%rd22], {%fd263, %fd270};
$L__BB2_29:
	ret;

}
	// .globl	_Z13spectrum_r_ijiiiidddPKdS0_PK7double2PS1_
.visible .entry _Z13spectrum_r_ijiiiidddPKdS0_PK7double2PS1_(
	.param .u32 _Z13spectrum_r_ijiiiidddPKdS0_PK7double2PS1__param_0,
	.param .u32 _Z13spectrum_r_ijiiiidddPKdS0_PK7double2PS1__param_1,
	.param .u32 _Z13spectrum_r_ijiiiidddPKdS0_PK7double2PS1__param_2,
	.param .u32 _Z13spectrum_r_ijiiiidddPKdS0_PK7double2PS1__param_3,
	.param .f64 _Z13spectrum_r_ijiiiidddPKdS0_PK7double2PS1__param_4,
	.param .f64 _Z13spectrum_r_ijiiiidddPKdS0_PK7double2PS1__param_5,
	.param .f64 _Z13spectrum_r_ijiiiidddPKdS0_PK7double2PS1__param_6,
	.param .u64 .ptr .align 1 _Z13spectrum_r_ijiiiidddPKdS0_PK7double2PS1__param_7,
	.param .u64 .ptr .align 1 _Z13spectrum_r_ijiiiidddPKdS0_PK7double2PS1__param_8,
	.param .u64 .ptr .align 1 _Z13spectrum_r_ijiiiidddPKdS0_PK7double2PS1__param_9,
	.param .u64 .ptr .align 1 _Z13spectrum_r_ijiiiidddPKdS0_PK7double2PS1__param_10
)
{
	.reg .pred 	%p<32>;
	.reg .b32 	%r<54>;
	.reg .b64 	%rd<28>;
	.reg .b64 	%fd<416>;

	ld.param.u32 	%r21, [_Z13spectrum_r_ijiiiidddPKdS0_PK7double2PS1__param_0];
	ld.param.u32 	%r22, [_Z13spectrum_r_ijiiiidddPKdS0_PK7double2PS1__param_1];
	ld.param.u32 	%r24, [_Z13spectrum_r_ijiiiidddPKdS0_PK7double2PS1__param_2];
	ld.param.u32 	%r25, [_Z13spectrum_r_ijiiiidddPKdS0_PK7double2PS1__param_3];
	ld.param.f64 	%fd149, [_Z13spectrum_r_ijiiiidddPKdS0_PK7double2PS1__param_4];
	ld.param.f64 	%fd150, [_Z13spectrum_r_ijiiiidddPKdS0_PK7double2PS1__param_5];
	ld.param.f64 	%fd151, [_Z13spectrum_r_ijiiiidddPKdS0_PK7double2PS1__param_6];
	ld.param.u64 	%rd3, [_Z13spectrum_r_ijiiiidddPKdS0_PK7double2PS1__param_7];
	ld.param.u64 	%rd4, [_Z13spectrum_r_ijiiiidddPKdS0_PK7double2PS1__param_8];
	ld.param.u64 	%rd6, [_Z13spectrum_r_ijiiiidddPKdS0_PK7double2PS1__param_9];
	cvta.to.global.u64 	%rd1, %rd6;
	mov.u32 	%r26, %ctaid.x;
	mov.u32 	%r27, %ntid.x;
	mov.u32 	%r28, %tid.x;
	mad.lo.s32 	%r1, %r26, %r27, %r28;
	mov.u32 	%r29, %ctaid.y;
	mov.u32 	%r30, %ntid.y;
	mov.u32 	%r31, %tid.y;
	mad.lo.s32 	%r32, %r29, %r30, %r31;
	setp.ge.s32 	%p1, %r1, %r24;
	setp.ge.s32 	%p2, %r32, %r25;
	or.pred  	%p3, %p1, %p2;
	@%p3 bra 	$L__BB3_50;
	cvta.to.global.u64 	%rd7, %rd4;
	mul.lo.s32 	%r33, %r1, 3;
	mul.wide.s32 	%rd8, %r33, 8;
	add.s64 	%rd9, %rd7, %rd8;
	ld.global.f64 	%fd1, [%rd9];
	ld.global.f64 	%fd2, [%rd9+8];
	ld.global.f64 	%fd3, [%rd9+16];
	mul.lo.s32 	%r3, %r22, %r32;
	add.s32 	%r34, %r3, %r21;
	mul.lo.s32 	%r35, %r34, 3;
	mul.wide.s32 	%rd10, %r35, 16;
	add.s64 	%rd11, %rd1, %rd10;
	ld.global.v2.f64 	{%fd4, %fd5}, [%rd11];
	ld.global.v2.f64 	{%fd6, %fd7}, [%rd11+16];
	ld.global.v2.f64 	{%fd8, %fd9}, [%rd11+32];
	mul.f64 	%fd153, %fd149, %fd149;
	mov.f64 	%fd154, 0d3FF0000000000000;
	sub.f64 	%fd10, %fd154, %fd153;
	setp.eq.f64 	%p4, %fd10, 0d0000000000000000;
	mov.f64 	%fd358, 0d0000000000000000;
	mov.f64 	%fd359, %fd358;
	@%p4 bra 	$L__BB3_3;
	mul.f64 	%fd155, %fd5, %fd5;
	fma.rn.f64 	%fd156, %fd4, %fd4, %fd155;
	fma.rn.f64 	%fd358, %fd10, %fd156, 0d0000000000000000;
	mul.f64 	%fd157, %fd5, %fd4;
	sub.f64 	%fd158, %fd157, %fd157;
	fma.rn.f64 	%fd359, %fd10, %fd158, 0d0000000000000000;
$L__BB3_3:
	mul.f64 	%fd159, %fd149, %fd150;
	mov.f64 	%fd160, 0d0000000000000000;
	sub.f64 	%fd15, %fd160, %fd159;
	setp.eq.f64 	%p5, %fd15, 0d0000000000000000;
	@%p5 bra 	$L__BB3_5;
	mul.f64 	%fd161, %fd5, %fd7;
	fma.rn.f64 	%fd162, %fd4, %fd6, %fd161;
	fma.rn.f64 	%fd358, %fd15, %fd162, %fd358;
	mul.f64 	%fd163, %fd7, %fd4;
	mul.f64 	%fd164, %fd5, %fd6;
	sub.f64 	%fd165, %fd163, %fd164;
	fma.rn.f64 	%fd359, %fd15, %fd165, %fd359;
$L__BB3_5:
	mul.f64 	%fd166, %fd149, %fd151;
	mov.f64 	%fd167, 0d0000000000000000;
	sub.f64 	%fd20, %fd167, %fd166;
	setp.eq.f64 	%p6, %fd20, 0d0000000000000000;
	@%p6 bra 	$L__BB3_7;
	mul.f64 	%fd168, %fd5, %fd9;
	fma.rn.f64 	%fd169, %fd4, %fd8, %fd168;
	fma.rn.f64 	%fd358, %fd20, %fd169, %fd358;
	mul.f64 	%fd170, %fd9, %fd4;
	mul.f64 	%fd171, %fd5, %fd8;
	sub.f64 	%fd172, %fd170, %fd171;
	fma.rn.f64 	%fd359, %fd20, %fd172, %fd359;
$L__BB3_7:
	setp.eq.f64 	%p7, %fd15, 0d0000000000000000;
	@%p7 bra 	$L__BB3_9;
	mul.f64 	%fd173, %fd7, %fd5;
	fma.rn.f64 	%fd174, %fd6, %fd4, %fd173;
	fma.rn.f64 	%fd358, %fd15, %fd174, %fd358;
	mul.f64 	%fd175, %fd5, %fd6;
	mul.f64 	%fd176, %fd7, %fd4;
	sub.f64 	%fd177, %fd175, %fd176;
	fma.rn.f64 	%fd359, %fd15, %fd177, %fd359;
$L__BB3_9:
	mul.f64 	%fd178, %fd150, %fd150;
	mov.f64 	%fd179, 0d3FF0000000000000;
	sub.f64 	%fd29, %fd179, %fd178;
	setp.eq.f64 	%p8, %fd29, 0d0000000000000000;
	@%p8 bra 	$L__BB3_11;
	mul.f64 	%fd180, %fd7, %fd7;
	fma.rn.f64 	%fd181, %fd6, %fd6, %fd180;
	fma.rn.f64 	%fd358, %fd29, %fd181, %fd358;
	mul.f64 	%fd182, %fd7, %fd6;
	sub.f64 	%fd183, %fd182, %fd182;
	fma.rn.f64 	%fd359, %fd29, %fd183, %fd359;
$L__BB3_11:
	mul.f64 	%fd184, %fd150, %fd151;
	mov.f64 	%fd185, 0d0000000000000000;
	sub.f64 	%fd34, %fd185, %fd184;
	setp.eq.f64 	%p9, %fd34, 0d0000000000000000;
	@%p9 bra 	$L__BB3_13;
	mul.f64 	%fd186, %fd7, %fd9;
	fma.rn.f64 	%fd187, %fd6, %fd8, %fd186;
	fma.rn.f64 	%fd358, %fd34, %fd187, %fd358;
	mul.f64 	%fd188, %fd9, %fd6;
	mul.f64 	%fd189, %fd7, %fd8;
	sub.f64 	%fd190, %fd188, %fd189;
	fma.rn.f64 	%fd359, %fd34, %fd190, %fd359;
$L__BB3_13:
	setp.eq.f64 	%p10, %fd20, 0d0000000000000000;
	@%p10 bra 	$L__BB3_15;
	mul.f64 	%fd191, %fd9, %fd5;
	fma.rn.f64 	%fd192, %fd8, %fd4, %fd191;
	fma.rn.f64 	%fd358, %fd20, %fd192, %fd358;
	mul.f64 	%fd193, %fd5, %fd8;
	mul.f64 	%fd194, %fd9, %fd4;
	sub.f64 	%fd195, %fd193, %fd194;
	fma.rn.f64 	%fd359, %fd20, %fd195, %fd359;
$L__BB3_15:
	setp.eq.f64 	%p11, %fd34, 0d0000000000000000;
	@%p11 bra 	$L__BB3_17;
	mul.f64 	%fd196, %fd9, %fd7;
	fma.rn.f64 	%fd197, %fd8, %fd6, %fd196;
	fma.rn.f64 	%fd358, %fd34, %fd197, %fd358;
	mul.f64 	%fd198, %fd7, %fd8;
	mul.f64 	%fd199, %fd9, %fd6;
	sub.f64 	%fd200, %fd198, %fd199;
	fma.rn.f64 	%fd359, %fd34, %fd200, %fd359;
$L__BB3_17:
	mul.f64 	%fd201, %fd151, %fd151;
	mov.f64 	%fd202, 0d3FF0000000000000;
	sub.f64 	%fd47, %fd202, %fd201;
	setp.eq.f64 	%p12, %fd47, 0d0000000000000000;
	@%p12 bra 	$L__BB3_19;
	mul.f64 	%fd203, %fd9, %fd9;
	fma.rn.f64 	%fd204, %fd8, %fd8, %fd203;
	fma.rn.f64 	%fd358, %fd47, %fd204, %fd358;
	mul.f64 	%fd205, %fd9, %fd8;
	sub.f64 	%fd206, %fd205, %fd205;
	fma.rn.f64 	%fd359, %fd47, %fd206, %fd359;
$L__BB3_19:
	add.s32 	%r36, %r21, 1;
	setp.ge.s32 	%p13, %r36, %r22;
	@%p13 bra 	$L__BB3_49;
	sub.s32 	%r50, %r21, %r22;
	mul.lo.s32 	%r49, %r21, 3;
	mad.lo.s32 	%r48, %r3, 3, %r49;
	cvta.to.global.u64 	%rd2, %rd3;
	mov.u64 	%rd18, __cudart_sin_cos_coeffs;
$L__BB3_21:
	setp.eq.f64 	%p14, %fd10, 0d0000000000000000;
	add.s32 	%r48, %r48, 3;
	mul.wide.s32 	%rd12, %r48, 16;
	add.s64 	%rd13, %rd1, %rd12;
	ld.global.v2.f64 	{%fd54, %fd55}, [%rd13];
	ld.global.v2.f64 	{%fd56, %fd57}, [%rd13+16];
	ld.global.v2.f64 	{%fd58, %fd59}, [%rd13+32];
	add.s32 	%r49, %r49, 3;
	mul.wide.s32 	%rd14, %r49, 8;
	add.s64 	%rd15, %rd2, %rd14;
	ld.global.f64 	%fd60, [%rd15];
	ld.global.f64 	%fd61, [%rd15+8];
	ld.global.f64 	%fd62, [%rd15+16];
	mov.f64 	%fd379, 0d0000000000000000;
	mov.f64 	%fd380, %fd379;
	mov.f64 	%fd381, %fd379;
	@%p14 bra 	$L__BB3_23;
	mul.f64 	%fd208, %fd5, %fd55;
	fma.rn.f64 	%fd209, %fd4, %fd54, %fd208;
	fma.rn.f64 	%fd380, %fd10, %fd209, 0d0000000000000000;
	mul.f64 	%fd210, %fd55, %fd4;
	mul.f64 	%fd211, %fd5, %fd54;
	sub.f64 	%fd212, %fd210, %fd211;
	fma.rn.f64 	%fd379, %fd10, %fd212, 0d0000000000000000;
	sub.f64 	%fd213, %fd211, %fd210;
	fma.rn.f64 	%fd381, %fd10, %fd213, 0d0000000000000000;
$L__BB3_23:
	setp.eq.f64 	%p15, %fd15, 0d0000000000000000;
	mov.f64 	%fd386, %fd380;
	@%p15 bra 	$L__BB3_25;
	mul.f64 	%fd214, %fd5, %fd57;
	fma.rn.f64 	%fd215, %fd4, %fd56, %fd214;
	fma.rn.f64 	%fd69, %fd15, %fd215, %fd380;
	mul.f64 	%fd216, %fd57, %fd4;
	mul.f64 	%fd217, %fd5, %fd56;
	sub.f64 	%fd218, %fd216, %fd217;
	fma.rn.f64 	%fd379, %fd15, %fd218, %fd379;
	mul.f64 	%fd219, %fd55, %fd7;
	fma.rn.f64 	%fd220, %fd54, %fd6, %fd219;
	fma.rn.f64 	%fd386, %fd15, %fd220, %fd380;
	mul.f64 	%fd221, %fd7, %fd54;
	mul.f64 	%fd222, %fd55, %fd6;
	sub.f64 	%fd223, %fd221, %fd222;
	fma.rn.f64 	%fd381, %fd15, %fd223, %fd381;
	mov.f64 	%fd380, %fd69;
$L__BB3_25:
	setp.eq.f64 	%p16, %fd20, 0d0000000000000000;
	@%p16 bra 	$L__BB3_27;
	mul.f64 	%fd224, %fd5, %fd59;
	fma.rn.f64 	%fd225, %fd4, %fd58, %fd224;
	fma.rn.f64 	%fd380, %fd20, %fd225, %fd380;
	mul.f64 	%fd226, %fd59, %fd4;
	mul.f64 	%fd227, %fd5, %fd58;
	sub.f64 	%fd228, %fd226, %fd227;
	fma.rn.f64 	%fd379, %fd20, %fd228, %fd379;
	mul.f64 	%fd229, %fd55, %fd9;
	fma.rn.f64 	%fd230, %fd54, %fd8, %fd229;
	fma.rn.f64 	%fd386, %fd20, %fd230, %fd386;
	mul.f64 	%fd231, %fd9, %fd54;
	mul.f64 	%fd232, %fd55, %fd8;
	sub.f64 	%fd233, %fd231, %fd232;
	fma.rn.f64 	%fd381, %fd20, %fd233, %fd381;
$L__BB3_27:
	@%p15 bra 	$L__BB3_29;
	mul.f64 	%fd234, %fd7, %fd55;
	fma.rn.f64 	%fd235, %fd6, %fd54, %fd234;
	fma.rn.f64 	%fd380, %fd15, %fd235, %fd380;
	mul.f64 	%fd236, %fd55, %fd6;
	mul.f64 	%fd237, %fd7, %fd54;
	sub.f64 	%fd238, %fd236, %fd237;
	fma.rn.f64 	%fd379, %fd15, %fd238, %fd379;
	mul.f64 	%fd239, %fd57, %fd5;
	fma.rn.f64 	%fd240, %fd56, %fd4, %fd239;
	fma.rn.f64 	%fd386, %fd15, %fd240, %fd386;
	mul.f64 	%fd241, %fd5, %fd56;
	mul.f64 	%fd242, %fd57, %fd4;
	sub.f64 	%fd243, %fd241, %fd242;
	fma.rn.f64 	%fd381, %fd15, %fd243, %fd381;
$L__BB3_29:
	setp.eq.f64 	%p18, %fd29, 0d0000000000000000;
	@%p18 bra 	$L__BB3_31;
	mul.f64 	%fd244, %fd7, %fd57;
	fma.rn.f64 	%fd245, %fd6, %fd56, %fd244;
	fma.rn.f64 	%fd380, %fd29, %fd245, %fd380;
	mul.f64 	%fd246, %fd57, %fd6;
	mul.f64 	%fd247, %fd7, %fd56;
	sub.f64 	%fd248, %fd246, %fd247;
	fma.rn.f64 	%fd379, %fd29, %fd248, %fd379;
	fma.rn.f64 	%fd386, %fd29, %fd245, %fd386;
	sub.f64 	%fd249, %fd247, %fd246;
	fma.rn.f64 	%fd381, %fd29, %fd249, %fd381;
$L__BB3_31:
	setp.eq.f64 	%p19, %fd34, 0d0000000000000000;
	@%p19 bra 	$L__BB3_33;
	mul.f64 	%fd250, %fd7, %fd59;
	fma.rn.f64 	%fd251, %fd6, %fd58, %fd250;
	fma.rn.f64 	%fd380, %fd34, %fd251, %fd380;
	mul.f64 	%fd252, %fd59, %fd6;
	mul.f64 	%fd253, %fd7, %fd58;
	sub.f64 	%fd254, %fd252, %fd253;
	fma.rn.f64 	%fd379, %fd34, %fd254, %fd379;
	mul.f64 	%fd255, %fd57, %fd9;
	fma.rn.f64 	%fd256, %fd56, %fd8, %fd255;
	fma.rn.f64 	%fd386, %fd34, %fd256, %fd386;
	mul.f64 	%fd257, %fd9, %fd56;
	mul.f64 	%fd258, %fd57, %fd8;
	sub.f64 	%fd259, %fd257, %fd258;
	fma.rn.f64 	%fd381, %fd34, %fd259, %fd381;
$L__BB3_33:
	@%p16 bra 	$L__BB3_35;
	mul.f64 	%fd260, %fd9, %fd55;
	fma.rn.f64 	%fd261, %fd8, %fd54, %fd260;
	fma.rn.f64 	%fd380, %fd20, %fd261, %fd380;
	mul.f64 	%fd262, %fd55, %fd8;
	mul.f64 	%fd263, %fd9, %fd54;
	sub.f64 	%fd264, %fd262, %fd263;
	fma.rn.f64 	%fd379, %fd20, %fd264, %fd379;
	mul.f64 	%fd265, %fd59, %fd5;
	fma.rn.f64 	%fd266, %fd58, %fd4, %fd265;
	fma.rn.f64 	%fd386, %fd20, %fd266, %fd386;
	mul.f64 	%fd267, %fd5, %fd58;
	mul.f64 	%fd268, %fd59, %fd4;
	sub.f64 	%fd269, %fd267, %fd268;
	fma.rn.f64 	%fd381, %fd20, %fd269, %fd381;
$L__BB3_35:
	@%p19 bra 	$L__BB3_37;
	mul.f64 	%fd270, %fd9, %fd57;
	fma.rn.f64 	%fd271, %fd8, %fd56, %fd270;
	fma.rn.f64 	%fd380, %fd34, %fd271, %fd380;
	mul.f64 	%fd272, %fd57, %fd8;
	mul.f64 	%fd273, %fd9, %fd56;
	sub.f64 	%fd274, %fd272, %fd273;
	fma.rn.f64 	%fd379, %fd34, %fd274, %fd379;
	mul.f64 	%fd275, %fd59, %fd7;
	fma.rn.f64 	%fd276, %fd58, %fd6, %fd275;
	fma.rn.f64 	%fd386, %fd34, %fd276, %fd386;
	mul.f64 	%fd277, %fd7, %fd58;
	mul.f64 	%fd278, %fd59, %fd6;
	sub.f64 	%fd279, %fd277, %fd278;
	fma.rn.f64 	%fd381, %fd34, %fd279, %fd381;
$L__BB3_37:
	setp.eq.f64 	%p22, %fd47, 0d0000000000000000;
	@%p22 bra 	$L__BB3_39;
	mul.f64 	%fd280, %fd9, %fd59;
	fma.rn.f64 	%fd281, %fd8, %fd58, %fd280;
	fma.rn.f64 	%fd380, %fd47, %fd281, %fd380;
	mul.f64 	%fd282, %fd59, %fd8;
	mul.f64 	%fd283, %fd9, %fd58;
	sub.f64 	%fd284, %fd282, %fd283;
	fma.rn.f64 	%fd379, %fd47, %fd284, %fd379;
	fma.rn.f64 	%fd386, %fd47, %fd281, %fd386;
	sub.f64 	%fd285, %fd283, %fd282;
	fma.rn.f64 	%fd381, %fd47, %fd285, %fd381;
$L__BB3_39:
	mul.f64 	%fd286, %fd2, %fd61;
	fma.rn.f64 	%fd287, %fd1, %fd60, %fd286;
	fma.rn.f64 	%fd288, %fd3, %fd62, %fd287;
	mul.f64 	%fd133, %fd288, 0dC01921FB54442D18;
	abs.f64 	%fd134, %fd133;
	setp.neu.f64 	%p23, %fd134, 0d7FF0000000000000;
	@%p23 bra 	$L__BB3_41;
	mov.f64 	%fd294, 0d0000000000000000;
	mul.rn.f64 	%fd412, %fd133, %fd294;
	mov.b32 	%r52, 1;
	bra.uni 	$L__BB3_44;
$L__BB3_41:
	mul.f64 	%fd289, %fd133, 0d3FE45F306DC9C883;
	cvt.rni.s32.f64 	%r51, %fd289;
	cvt.rn.f64.s32 	%fd290, %r51;
	fma.rn.f64 	%fd291, %fd290, 0dBFF921FB54442D18, %fd133;
	fma.rn.f64 	%fd292, %fd290, 0dBC91A62633145C00, %fd291;
	fma.rn.f64 	%fd412, %fd290, 0dB97B839A252049C0, %fd292;
	setp.ltu.f64 	%p24, %fd134, 0d41E0000000000000;
	@%p24 bra 	$L__BB3_43;
	{ // callseq 4, 0
	.param .b64 param0;
	st.param.f64 	[param0], %fd133;
	.param .align 16 .b8 retval0[16];
	call.uni (retval0), 
	__internal_trig_reduction_slowpathd, 
	(
	param0
	);
	ld.param.f64 	%fd412, [retval0];
	ld.param.b32 	%r51, [retval0+8];
	} // callseq 4
$L__BB3_43:
	add.s32 	%r52, %r51, 1;
$L__BB3_44:
	shl.b32 	%r39, %r52, 6;
	cvt.u64.u32 	%rd16, %r39;
	and.b64  	%rd17, %rd16, 64;
	add.s64 	%rd19, %rd18, %rd17;
	mul.rn.f64 	%fd295, %fd412, %fd412;
	and.b32  	%r40, %r52, 1;
	setp.eq.b32 	%p26, %r40, 1;
	selp.f64 	%fd296, 0dBDA8FF8320FD8164, 0d3DE5DB65F9785EBA, %p26;
	ld.global.nc.v2.f64 	{%fd297, %fd298}, [%rd19];
	fma.rn.f64 	%fd299, %fd296, %fd295, %fd297;
	fma.rn.f64 	%fd300, %fd299, %fd295, %fd298;
	ld.global.nc.v2.f64 	{%fd301, %fd302}, [%rd19+16];
	fma.rn.f64 	%fd303, %fd300, %fd295, %fd301;
	fma.rn.f64 	%fd304, %fd303, %fd295, %fd302;
	ld.global.nc.v2.f64 	{%fd305, %fd306}, [%rd19+32];
	fma.rn.f64 	%fd307, %fd304, %fd295, %fd305;
	fma.rn.f64 	%fd308, %fd307, %fd295, %fd306;
	fma.rn.f64 	%fd309, %fd308, %fd412, %fd412;
	fma.rn.f64 	%fd310, %fd308, %fd295, 0d3FF0000000000000;
	selp.f64 	%fd311, %fd310, %fd309, %p26;
	and.b32  	%r41, %r52, 2;
	setp.eq.s32 	%p27, %r41, 0;
	mov.f64 	%fd312, 0d0000000000000000;
	sub.f64 	%fd313, %fd312, %fd311;
	selp.f64 	%fd140, %fd311, %fd313, %p27;
	@%p23 bra 	$L__BB3_46;
	mov.f64 	%fd319, 0d0000000000000000;
	mul.rn.f64 	%fd413, %fd133, %fd319;
	mov.b32 	%r53, 0;
	bra.uni 	$L__BB3_48;
$L__BB3_46:
	mul.f64 	%fd314, %fd133, 0d3FE45F306DC9C883;
	cvt.rni.s32.f64 	%r53, %fd314;
	cvt.rn.f64.s32 	%fd315, %r53;
	fma.rn.f64 	%fd316, %fd315, 0dBFF921FB54442D18, %fd133;
	fma.rn.f64 	%fd317, %fd315, 0dBC91A62633145C00, %fd316;
	fma.rn.f64 	%fd413, %fd315, 0dB97B839A252049C0, %fd317;
	setp.ltu.f64 	%p28, %fd134, 0d41E0000000000000;
	@%p28 bra 	$L__BB3_48;
	{ // callseq 5, 0
	.param .b64 param0;
	st.param.f64 	[param0], %fd133;
	.param .align 16 .b8 retval0[16];
	call.uni (retval0), 
	__internal_trig_reduction_slowpathd, 
	(
	param0
	);
	ld.param.f64 	%fd413, [retval0];
	ld.param.b32 	%r53, [retval0+8];
	} // callseq 5
$L__BB3_48:
	shl.b32 	%r44, %r53, 6;
	cvt.u64.u32 	%rd20, %r44;
	and.b64  	%rd21, %rd20, 64;
	add.s64 	%rd23, %rd18, %rd21;
	mul.rn.f64 	%fd320, %fd413, %fd413;
	and.b32  	%r45, %r53, 1;
	setp.eq.b32 	%p29, %r45, 1;
	selp.f64 	%fd321, 0dBDA8FF8320FD8164, 0d3DE5DB65F9785EBA, %p29;
	ld.global.nc.v2.f64 	{%fd322, %fd323}, [%rd23];
	fma.rn.f64 	%fd324, %fd321, %fd320, %fd322;
	fma.rn.f64 	%fd325, %fd324, %fd320, %fd323;
	ld.global.nc.v2.f64 	{%fd326, %fd327}, [%rd23+16];
	fma.rn.f64 	%fd328, %fd325, %fd320, %fd326;
	fma.rn.f64 	%fd329, %fd328, %fd320, %fd327;
	ld.global.nc.v2.f64 	{%fd330, %fd331}, [%rd23+32];
	fma.rn.f64 	%fd332, %fd329, %fd320, %fd330;
	fma.rn.f64 	%fd333, %fd332, %fd320, %fd331;
	fma.rn.f64 	%fd334, %fd333, %fd413, %fd413;
	fma.rn.f64 	%fd335, %fd333, %fd320, 0d3FF0000000000000;
	selp.f64 	%fd336, %fd335, %fd334, %p29;
	and.b32  	%r46, %r53, 2;
	setp.eq.s32 	%p30, %r46, 0;
	mov.f64 	%fd337, 0d0000000000000000;
	sub.f64 	%fd338, %fd337, %fd336;
	selp.f64 	%fd339, %fd336, %fd338, %p30;
	mul.f64 	%fd340, %fd380, %fd140;
	mul.f64 	%fd341, %fd379, %fd339;
	sub.f64 	%fd342, %fd340, %fd341;
	mul.f64 	%fd343, %fd381, %fd339;
	fma.rn.f64 	%fd344, %fd386, %fd140, %fd343;
	add.f64 	%fd345, %fd342, %fd344;
	add.f64 	%fd358, %fd358, %fd345;
	mul.f64 	%fd346, %fd380, %fd339;
	fma.rn.f64 	%fd347, %fd379, %fd140, %fd346;
	mul.f64 	%fd348, %fd381, %fd140;
	mul.f64 	%fd349, %fd386, %fd339;
	sub.f64 	%fd350, %fd348, %fd349;
	add.f64 	%fd351, %fd347, %fd350;
	add.f64 	%fd359, %fd359, %fd351;
	add.s32 	%r50, %r50, 1;
	setp.ne.s32 	%p31, %r50, -1;
	@%p31 bra 	$L__BB3_21;
$L__BB3_49:
	ld.param.u64 	%rd27, [_Z13spectrum_r_ijiiiidddPKdS0_PK7double2PS1__param_10];
	mad.lo.s32 	%r47, %r25, %r1, %r32;
	cvta.to.global.u64 	%rd24, %rd27;
	mul.wide.s32 	%rd25, %r47, 16;
	add.s64 	%rd26, %rd24, %rd25;
	ld.global.v2.f64 	{%fd352, %fd353}, [%rd26];
	add.f64 	%fd354, %fd358, %fd352;
	add.f64 	%fd355, %fd359, %fd353;
	st.global.v2.f64 	[%rd26], {%fd354, %fd355};
$L__BB3_50:
	ret;

}
.func  (.param .align 16 .b8 func_retval0[16]) __internal_trig_reduction_slowpathd(
	.param .b64 __internal_trig_reduction_slowpathd_param_0
)
{
	.local .align 8 .b8 	__local_depot4[40];
	.reg .b64 	%SP;
	.reg .b64 	%SPL;
	.reg .pred 	%p<10>;
	.reg .b32 	%r<47>;
	.reg .b64 	%rd<74>;
	.reg .b64 	%fd<5>;

	mov.u64 	%SPL, __local_depot4;
	ld.param.f64 	%fd4, [__internal_trig_reduction_slowpathd_param_0];
	add.u64 	%rd1, %SPL, 0;
	{
	.reg .b32 %temp; 
	mov.b64 	{%temp, %r1}, %fd4;
	}
	shr.u32 	%r2, %r1, 20;
	and.b32  	%r3, %r2, 2047;
	setp.eq.s32 	%p1, %r3, 2047;
	mov.b32 	%r46, 0;
	@%p1 bra 	$L__BB4_9;
	add.s32 	%r20, %r3, -1024;
	mov.b64 	%rd20, %fd4;
	shl.b64 	%rd2, %rd20, 11;
	shr.u32 	%r4, %r20, 6;
	sub.s32 	%r45, 15, %r4;
	sub.s32 	%r21, 19, %r4;
	setp.lt.u32 	%p2, %r20, 128;
	selp.b32 	%r6, 18, %r21, %p2;
	setp.ge.s32 	%p3, %r45, %r6;
	mov.b64 	%rd70, 0;
	@%p3 bra 	$L__BB4_4;
	add.s32 	%r23, %r6, %r4;
	neg.s32 	%r43, %r23;
	or.b64  	%rd3, %rd2, -9223372036854775808;
	mov.b64 	%rd70, 0;
	mov.b32 	%r42, 0;
	mov.u64 	%rd25, __cudart_i2opi_d;
	mov.u32 	%r44, %r45;
$L__BB4_3:
	.pragma "nounroll";
	mul.wide.s32 	%rd22, %r42, 8;
	add.s64 	%rd23, %rd1, %rd22;
	mul.wide.s32 	%rd24, %r44, 8;
	add.s64 	%rd26, %rd25, %rd24;
	ld.global.nc.u64 	%rd27, [%rd26];
	{
	.reg .u32 %r0, %r1, %r2, %r3, %alo, %ahi, %blo, %bhi, %clo, %chi;
	mov.b64 	{%alo,%ahi}, %rd27;
	mov.b64 	{%blo,%bhi}, %rd3;
	mov.b64 	{%clo,%chi}, %rd70;
	mad.lo.cc.u32 	%r0, %alo, %blo, %clo;
	madc.hi.cc.u32 	%r1, %alo, %blo, %chi;
	madc.hi.u32 	%r2, %alo, %bhi, 0;
	mad.lo.cc.u32 	%r1, %alo, %bhi, %r1;
	madc.hi.cc.u32 	%r2, %ahi, %blo, %r2;
	madc.hi.u32 	%r3, %ahi, %bhi, 0;
	mad.lo.cc.u32 	%r1, %ahi, %blo, %r1;
	madc.lo.cc.u32 	%r2, %ahi, %bhi, %r2;
	addc.u32 	%r3, %r3, 0;
	mov.b64 	%rd28, {%r0,%r1};
	mov.b64 	%rd70, {%r2,%r3};
	}
	st.local.u64 	[%rd23], %rd28;
	add.s32 	%r44, %r44, 1;
	add.s32 	%r43, %r43, 1;
	add.s32 	%r42, %r42, 1;
	setp.ne.s32 	%p4, %r43, -15;
	mov.u32 	%r45, %r6;
	@%p4 bra 	$L__BB4_3;
$L__BB4_4:
	cvt.s64.s32 	%rd29, %r45;
	cvt.u64.u32 	%rd30, %r4;
	add.s64 	%rd31, %rd30, %rd29;
	shl.b64 	%rd32, %rd31, 3;
	add.s64 	%rd33, %rd1, %rd32;
	st.local.u64 	[%rd33+-120], %rd70;
	and.b32  	%r15, %r2, 63;
	ld.local.u64 	%rd72, [%rd1+16];
	ld.local.u64 	%rd71, [%rd1+24];
	setp.eq.s32 	%p5, %r15, 0;
	@%p5 bra 	$L__BB4_6;
	shl.b64 	%rd34, %rd71, %r15;
	shr.u64 	%rd35, %rd72, 1;
	xor.b32  	%r24, %r15, 63;
	shr.u64 	%rd36, %rd35, %r24;
	or.b64  	%rd71, %rd34, %rd36;
	ld.local.u64 	%rd37, [%rd1+8];
	shl.b64 	%rd38, %rd72, %r15;
	shr.u64 	%rd39, %rd37, 1;
	shr.u64 	%rd40, %rd39, %r24;
	or.b64  	%rd72, %rd38, %rd40;
$L__BB4_6:
	and.b32  	%r25, %r1, -2147483648;
	shr.u64 	%rd41, %rd71, 62;
	cvt.u32.u64 	%r26, %rd41;
	mov.b64 	{%r27, %r28}, %rd71;
	mov.b64 	{%r29, %r30}, %rd72;
	shf.l.wrap.b32 	%r31, %r30, %r27, 2;
	shf.l.wrap.b32 	%r32, %r27, %r28, 2;
	mov.b64 	%rd42, {%r31, %r32};
	shl.b64 	%rd43, %rd72, 2;
	shr.u64 	%rd44, %rd42, 63;
	cvt.u32.u64 	%r33, %rd44;
	add.s32 	%r34, %r33, %r26;
	setp.eq.s32 	%p6, %r25, 0;
	neg.s32 	%r35, %r34;
	selp.b32 	%r46, %r34, %r35, %p6;
	setp.gt.s64 	%p7, %rd42, -1;
	mov.b64 	%rd45, 0;
	{
	.reg .u32 %r0, %r1, %r2, %r3, %a0, %a1, %a2, %a3, %b0, %b1, %b2, %b3;
	mov.b64 	{%a0,%a1}, %rd45;
	mov.b64 	{%a2,%a3}, %rd45;
	mov.b64 	{%b0,%b1}, %rd43;
	mov.b64 	{%b2,%b3}, %rd42;
	sub.cc.u32 	%r0, %a0, %b0;
	subc.cc.u32 	%r1, %a1, %b1;
	subc.cc.u32 	%r2, %a2, %b2;
	subc.u32 	%r3, %a3, %b3;
	mov.b64 	%rd46, {%r0,%r1};
	mov.b64 	%rd47, {%r2,%r3};
	}
	xor.b32  	%r36, %r25, -2147483648;
	selp.b64 	%rd73, %rd42, %rd47, %p7;
	selp.b64 	%rd14, %rd43, %rd46, %p7;
	selp.b32 	%r17, %r25, %r36, %p7;
	clz.b64 	%r37, %rd73;
	cvt.u64.u32 	%rd15, %r37;
	setp.eq.s32 	%p8, %r37, 0;
	@%p8 bra 	$L__BB4_8;
	cvt.u32.u64 	%r38, %rd15;
	and.b32  	%r39, %r38, 63;
	shl.b64 	%rd48, %rd73, %r39;
	shr.u64 	%rd49, %rd14, 1;
	not.b32 	%r40, %r38;
	and.b32  	%r41, %r40, 63;
	shr.u64 	%rd50, %rd49, %r41;
	or.b64  	%rd73, %rd48, %rd50;
$L__BB4_8:
	mov.b64 	%rd51, -3958705157555305931;
	{
	.reg .u32 %r0, %r1, %r2, %r3, %alo, %ahi, %blo, %bhi;
	mov.b64 	{%alo,%ahi}, %rd73;
	mov.b64 	{%blo,%bhi}, %rd51;
	mul.lo.u32 	%r0, %alo, %blo;
	mul.hi.u32 	%r1, %alo, %blo;
	mad.lo.cc.u32 	%r1, %alo, %bhi, %r1;
	madc.hi.u32 	%r2, %alo, %bhi, 0;
	mad.lo.cc.u32 	%r1, %ahi, %blo, %r1;
	madc.hi.cc.u32 	%r2, %ahi, %blo, %r2;
	madc.hi.u32 	%r3, %ahi, %bhi, 0;
	mad.lo.cc.u32 	%r2, %ahi, %bhi, %r2;
	addc.u32 	%r3, %r3, 0;
	mov.b64 	%rd52, {%r0,%r1};
	mov.b64 	%rd53, {%r2,%r3};
	}
	setp.gt.s64 	%p9, %rd53, 0;
	{
	.reg .u32 %r0, %r1, %r2, %r3, %a0, %a1, %a2, %a3, %b0, %b1, %b2, %b3;
	mov.b64 	{%a0,%a1}, %rd52;
	mov.b64 	{%a2,%a3}, %rd53;
	mov.b64 	{%b0,%b1}, %rd52;
	mov.b64 	{%b2,%b3}, %rd53;
	add.cc.u32 	%r0, %a0, %b0;
	addc.cc.u32 	%r1, %a1, %b1;
	addc.cc.u32 	%r2, %a2, %b2;
	addc.u32 	%r3, %a3, %b3;
	mov.b64 	%rd54, {%r0,%r1};
	mov.b64 	%rd55, {%r2,%r3};
	}
	selp.b64 	%rd56, %rd55, %rd53, %p9;
	selp.s64 	%rd57, -1, 0, %p9;
	sub.s64 	%rd58, %rd57, %rd15;
	cvt.u64.u32 	%rd59, %r17;
	shl.b64 	%rd60, %rd59, 32;
	add.s64 	%rd61, %rd56, 1;
	shr.u64 	%rd62, %rd61, 10;
	add.s64 	%rd63, %rd62, 1;
	shr.u64 	%rd64, %rd63, 1;
	shl.b64 	%rd65, %rd58, 52;
	add.s64 	%rd66, %rd65, %rd64;
	add.s64 	%rd67, %rd66, 4602678819172646912;
	or.b64  	%rd68, %rd67, %rd60;
	mov.b64 	%fd4, %rd68;
$L__BB4_9:
	st.param.f64 	[func_retval0], %fd4;
	st.param.b32 	[func_retval0+8], %r46;
	ret;

}


// ===== COMPILED SASS (sm_100) =====

	.target	sm_100

	.elftype	@"ET_EXEC"


//--------------------- .note.nv.tkinfo           --------------------------
	.section	.note.nv.tkinfo,"",@"SHT_NOTE"
	.sectionflags	@"SHF_NOTE_NV_TKINFO"
	.tkinfo
        /*0018*/ 	.word	0x00000002
        /*0030*/ 	.string	""
        /*0030*/ 	.string	"ptxas"
        /*0030*/ 	.string	"Cuda compilation tools, release 13.0, V13.0.88"
        /*0030*/ 	.string	"Build cuda_13.0.r13.0/compiler.36424714_0"
        /*0030*/ 	.string	"-arch sm_100 -m 64 "



//--------------------- .note.nv.cuinfo           --------------------------
	.section	.note.nv.cuinfo,"",@"SHT_NOTE"
	.sectionflags	@"SHF_NOTE_NV_CUINFO"
        /*0018*/ 	.short	0x0002
        /*001a*/ 	.short	0x0064
        /*001c*/ 	.short	0x0082
	.zero		2


//--------------------- .nv.info                  --------------------------
	.section	.nv.info,"",@"SHT_CUDA_INFO"
	.align	4


	//----- nvinfo : EIATTR_REGCOUNT
	.align		4
        /*0000*/ 	.byte	0x04, 0x2f
        /*0002*/ 	.short	(.L_3 - .L_2)
	.align		4
.L_2:
        /*0004*/ 	.word	index@(_Z8spectrumiiiiiddddddPKdPK7double2PS1_)
        /*0008*/ 	.word	0x00000028


	//----- nvinfo : EIATTR_FRAME_SIZE
	.align		4
.L_3:
        /*000c*/ 	.byte	0x04, 0x11
        /*000e*/ 	.short	(.L_5 - .L_4)
	.align		4
.L_4:
        /*0010*/ 	.word	index@($_Z8spectrumiiiiiddddddPKdPK7double2PS1_$__internal_trig_reduction_slowpathd)
        /*0014*/ 	.word	0x00000028


	//----- nvinfo : EIATTR_FRAME_SIZE
	.align		4
.L_5:
        /*0018*/ 	.byte	0x04, 0x11
        /*001a*/ 	.short	(.L_7 - .L_6)
	.align		4
.L_6:
        /*001c*/ 	.word	index@(_Z8spectrumiiiiiddddddPKdPK7double2PS1_)
        /*0020*/ 	.word	0x00000028


	//----- nvinfo : EIATTR_REGCOUNT
	.align		4
.L_7:
        /*0024*/ 	.byte	0x04, 0x2f
        /*0026*/ 	.short	(.L_9 - .L_8)
	.align		4
.L_8:
        /*0028*/ 	.word	index@(_Z18spectrum_i_equal_jiiiiidddPK7double2PS_)
        /*002c*/ 	.word	0x00000020


	//----- nvinfo : EIATTR_FRAME_SIZE
	.align		4
.L_9:
        /*0030*/ 	.byte	0x04, 0x11
        /*0032*/ 	.short	(.L_11 - .L_10)
	.align		4
.L_10:
        /*0034*/ 	.word	index@(_Z18spectrum_i_equal_jiiiiidddPK7double2PS_)
        /*0038*/ 	.word	0x00000000


	//----- nvinfo : EIATTR_REGCOUNT
	.align		4
.L_11:
        /*003c*/ 	.byte	0x04, 0x2f
        /*003e*/ 	.short	(.L_13 - .L_12)
	.align		4
.L_12:
        /*0040*/ 	.word	index@(_Z22spectrum_i_not_equal_jiiiiiddddddPKdPK7double2PS1_)
        /*0044*/ 	.word	0x00000036


	//----- nvinfo : EIATTR_FRAME_SIZE
	.align		4
.L_13:
        /*0048*/ 	.byte	0x04, 0x11
        /*004a*/ 	.short	(.L_15 - .L_14)
	.align		4
.L_14:
        /*004c*/ 	.word	index@($_Z22spectrum_i_not_equal_jiiiiiddddddPKdPK7double2PS1_$__internal_trig_reduction_slowpathd)
        /*0050*/ 	.word	0x00000028


	//----- nvinfo : EIATTR_FRAME_SIZE
	.align		4
.L_15:
        /*0054*/ 	.byte	0x04, 0x11
        /*0056*/ 	.short	(.L_17 - .L_16)
	.align		4
.L_16:
        /*0058*/ 	.word	index@(_Z22spectrum_i_not_equal_jiiiiiddddddPKdPK7double2PS1_)
        /*005c*/ 	.word	0x00000028


	//----- nvinfo : EIATTR_REGCOUNT
	.align		4
.L_17:
        /*0060*/ 	.byte	0x04, 0x2f
        /*0062*/ 	.short	(.L_19 - .L_18)
	.align		4
.L_18:
        /*0064*/ 	.word	index@(_Z13spectrum_r_ijiiiidddPKdS0_PK7double2PS1_)
        /*0068*/ 	.word	0x0000003c


	//----- nvinfo : EIATTR_FRAME_SIZE
	.align		4
.L_19:
        /*006c*/ 	.byte	0x04, 0x11
        /*006e*/ 	.short	(.L_21 - .L_20)
	.align		4
.L_20:
        /*0070*/ 	.word	index@($_Z13spectrum_r_ijiiiidddPKdS0_PK7double2PS1_$__internal_trig_reduction_slowpathd)
        /*0074*/ 	.word	0x00000028


	//----- nvinfo : EIATTR_FRAME_SIZE
	.align		4
.L_21:
        /*0078*/ 	.byte	0x04, 0x11
        /*007a*/ 	.short	(.L_23 - .L_22)
	.align		4
.L_22:
        /*007c*/ 	.word	index@(_Z13spectrum_r_ijiiiidddPKdS0_PK7double2PS1_)
        /*0080*/ 	.word	0x00000028


	//----- nvinfo : EIATTR_MIN_STACK_SIZE
	.align		4
.L_23:
        /*0084*/ 	.byte	0x04, 0x12
        /*0086*/ 	.short	(.L_25 - .L_24)
	.align		4
.L_24:
        /*0088*/ 	.word	index@(_Z13spectrum_r_ijiiiidddPKdS0_PK7double2PS1_)
        /*008c*/ 	.word	0x00000028


	//----- nvinfo : EIATTR_MIN_STACK_SIZE
	.align		4
.L_25:
        /*0090*/ 	.byte	0x04, 0x12
        /*0092*/ 	.short	(.L_27 - .L_26)
	.align		4
.L_26:
        /*0094*/ 	.word	index@(_Z22spectrum_i_not_equal_jiiiiiddddddPKdPK7double2PS1_)
        /*0098*/ 	.word	0x00000028


	//----- nvinfo : EIATTR_MIN_STACK_SIZE
	.align		4
.L_27:
        /*009c*/ 	.byte	0x04, 0x12
        /*009e*/ 	.short	(.L_29 - .L_28)
	.align		4
.L_28:
        /*00a0*/ 	.word	index@(_Z18spectrum_i_equal_jiiiiidddPK7double2PS_)
        /*00a4*/ 	.word	0x00000000


	//----- nvinfo : EIATTR_MIN_STACK_SIZE
	.align		4
.L_29:
        /*00a8*/ 	.byte	0x04, 0x12
        /*00aa*/ 	.short	(.L_31 - .L_30)
	.align		4
.L_30:
        /*00ac*/ 	.word	index@(_Z8spectrumiiiiiddddddPKdPK7double2PS1_)
        /*00b0*/ 	.word	0x00000028
.L_31:


//--------------------- .nv.compat                --------------------------
	.section	.nv.compat,"",@"SHT_CUDA_COMPAT_INFO"
	.align	4
        /*0000*/ 	.byte	0x02, 0x09, 0x00, 0x00, 0x02, 0x02, 0x01, 0x00, 0x02, 0x05, 0x05, 0x00, 0x03, 0x07, 0x01, 0x01
        /*0010*/ 	.byte	0x02, 0x03, 0x00, 0x00, 0x02, 0x06, 0x01, 0x00, 0x04, 0x0b, 0x08, 0x00, 0x01, 0x00, 0x00, 0x00
        /*0020*/ 	.byte	0x00, 0x00, 0x00, 0x00


//--------------------- .nv.info._Z13spectrum_r_ijiiiidddPKdS0_PK7double2PS1_ --------------------------
	.section	.nv.info._Z13spectrum_r_ijiiiidddPKdS0_PK7double2PS1_,"",@"SHT_CUDA_INFO"
	.sectionflags	@""
	.align	4


	//----- nvinfo : EIATTR_CUDA_API_VERSION
	.align		4
        /*0000*/ 	.byte	0x04, 0x37
        /*0002*/ 	.short	(.L_33 - .L_32)
.L_32:
        /*0004*/ 	.word	0x00000082


	//----- nvinfo : EIATTR_KPARAM_INFO
	.align		4
.L_33:
        /*0008*/ 	.byte	0x04, 0x17
        /*000a*/ 	.short	(.L_35 - .L_34)
.L_34:
        /*000c*/ 	.word	0x00000000
        /*0010*/ 	.short	0x000a
        /*0012*/ 	.short	0x0040
        /*0014*/ 	.byte	0x00, 0xf5, 0x21, 0x00


	//----- nvinfo : EIATTR_KPARAM_INFO
	.align		4
.L_35:
        /*0018*/ 	.byte	0x04, 0x17
        /*001a*/ 	.short	(.L_37 - .L_36)
.L_36:
        /*001c*/ 	.word	0x00000000
        /*0020*/ 	.short	0x0009
        /*0022*/ 	.short	0x0038
        /*0024*/ 	.byte	0x00, 0xf5, 0x21, 0x00


	//----- nvinfo : EIATTR_KPARAM_INFO
	.align		4
.L_37:
        /*0028*/ 	.byte	0x04, 0x17
        /*002a*/ 	.short	(.L_39 - .L_38)
.L_38:
        /*002c*/ 	.word	0x00000000
        /*0030*/ 	.short	0x0008
        /*0032*/ 	.short	0x0030
        /*0034*/ 	.byte	0x00, 0xf5, 0x21, 0x00


	//----- nvinfo : EIATTR_KPARAM_INFO
	.align		4
.L_39:
        /*0038*/ 	.byte	0x04, 0x17
        /*003a*/ 	.short	(.L_41 - .L_40)
.L_40:
        /*003c*/ 	.word	0x00000000
        /*0040*/ 	.short	0x0007
        /*0042*/ 	.short	0x0028
        /*0044*/ 	.byte	0x00, 0xf5, 0x21, 0x00


	//----- nvinfo : EIATTR_KPARAM_INFO
	.align		4
.L_41:
        /*0048*/ 	.byte	0x04, 0x17
        /*004a*/ 	.short	(.L_43 - .L_42)
.L_42:
        /*004c*/ 	.word	0x00000000
        /*0050*/ 	.short	0x0006
        /*0052*/ 	.short	0x0020
        /*0054*/ 	.byte	0x00, 0xf0, 0x21, 0x00


	//----- nvinfo : EIATTR_KPARAM_INFO
	.align		4
.L_43:
        /*0058*/ 	.byte	0x04, 0x17
        /*005a*/ 	.short	(.L_45 - .L_44)
.L_44:
        /*005c*/ 	.word	0x00000000
        /*0060*/ 	.short	0x0005
        /*0062*/ 	.short	0x0018
        /*0064*/ 	.byte	0x00, 0xf0, 0x21, 0x00


	//----- nvinfo : EIATTR_KPARAM_INFO
	.align		4
.L_45:
        /*0068*/ 	.byte	0x04, 0x17
        /*006a*/ 	.short	(.L_47 - .L_46)
.L_46:
        /*006c*/ 	.word	0x00000000
        /*0070*/ 	.short	0x0004
        /*0072*/ 	.short	0x0010
        /*0074*/ 	.byte	0x00, 0xf0, 0x21, 0x00


	//----- nvinfo : EIATTR_KPARAM_INFO
	.align		4
.L_47:
        /*0078*/ 	.byte	0x04, 0x17
        /*007a*/ 	.short	(.L_49 - .L_48)
.L_48:
        /*007c*/ 	.word	0x00000000
        /*0080*/ 	.short	0x0003
        /*0082*/ 	.short	0x000c
        /*0084*/ 	.byte	0x00, 0xf0, 0x11, 0x00


	//----- nvinfo : EIATTR_KPARAM_INFO
	.align		4
.L_49:
        /*0088*/ 	.byte	0x04, 0x17
        /*008a*/ 	.short	(.L_51 - .L_50)
.L_50:
        /*008c*/ 	.word	0x00000000
        /*0090*/ 	.short	0x0002
        /*0092*/ 	.short	0x0008
        /*0094*/ 	.byte	0x00, 0xf0, 0x11, 0x00


	//----- nvinfo : EIATTR_KPARAM_INFO
	.align		4
.L_51:
        /*0098*/ 	.byte	0x04, 0x17
        /*009a*/ 	.short	(.L_53 - .L_52)
.L_52:
        /*009c*/ 	.word	0x00000000
        /*00a0*/ 	.short	0x0001
        /*00a2*/ 	.short	0x0004
        /*00a4*/ 	.byte	0x00, 0xf0, 0x11, 0x00


	//----- nvinfo : EIATTR_KPARAM_INFO
	.align		4
.L_53:
        /*00a8*/ 	.byte	0x04, 0x17
        /*00aa*/ 	.short	(.L_55 - .L_54)
.L_54:
        /*00ac*/ 	.word	0x00000000
        /*00b0*/ 	.short	0x0000
        /*00b2*/ 	.short	0x0000
        /*00b4*/ 	.byte	0x00, 0xf0, 0x11, 0x00


	//----- nvinfo : EIATTR_SPARSE_MMA_MASK
	.align		4
.L_55:
        /*00b8*/ 	.byte	0x03, 0x50
        /*00ba*/ 	.short	0x0000


	//----- nvinfo : EIATTR_MAXREG_COUNT
	.align		4
        /*00bc*/ 	.byte	0x03, 0x1b
        /*00be*/ 	.short	0x00ff


	//----- nvinfo : EIATTR_MERCURY_ISA_VERSION
	.align		4
        /*00c0*/ 	.byte	0x03, 0x5f
        /*00c2*/ 	.short	0x0101


	//----- nvinfo : EIATTR_VRC_CTA_INIT_COUNT
	.align		4
        /*00c4*/ 	.byte	0x02, 0x4a
	.zero		1
	.zero		1


	//----- nvinfo : EIATTR_EXIT_INSTR_OFFSETS
	.align		4
        /*00c8*/ 	.byte	0x04, 0x1c
        /*00ca*/ 	.short	(.L_57 - .L_56)


	//   ....[0]....
.L_56:
        /*00cc*/ 	.word	0x000000d0


	//   ....[1]....
        /*00d0*/ 	.word	0x00001940


	//----- nvinfo : EIATTR_CRS_STACK_SIZE
	.align		4
.L_57:
        /*00d4*/ 	.byte	0x04, 0x1e
        /*00d6*/ 	.short	(.L_59 - .L_58)
.L_58:
        /*00d8*/ 	.word	0x00000000


	//----- nvinfo : EIATTR_CBANK_PARAM_SIZE
	.align		4
.L_59:
        /*00dc*/ 	.byte	0x03, 0x19
        /*00de*/ 	.short	0x0048


	//----- nvinfo : EIATTR_PARAM_CBANK
	.align		4
        /*00e0*/ 	.byte	0x04, 0x0a
        /*00e2*/ 	.short	(.L_61 - .L_60)
	.align		4
.L_60:
        /*00e4*/ 	.word	index@(.nv.constant0._Z13spectrum_r_ijiiiidddPKdS0_PK7double2PS1_)
        /*00e8*/ 	.short	0x0380
        /*00ea*/ 	.short	0x0048


	//----- nvinfo : EIATTR_SW_WAR
	.align		4
.L_61:
        /*00ec*/ 	.byte	0x04, 0x36
        /*00ee*/ 	.short	(.L_63 - .L_62)
.L_62:
        /*00f0*/ 	.word	0x00000008
.L_63:


//--------------------- .nv.info._Z22spectrum_i_not_equal_jiiiiiddddddPKdPK7double2PS1_ --------------------------
	.section	.nv.info._Z22spectrum_i_not_equal_jiiiiiddddddPKdPK7double2PS1_,"",@"SHT_CUDA_INFO"
	.sectionflags	@""
	.align	4


	//----- nvinfo : EIATTR_CUDA_API_VERSION
	.align		4
        /*0000*/ 	.byte	0x04, 0x37
        /*0002*/ 	.short	(.L_65 - .L_64)
.L_64:
        /*0004*/ 	.word	0x00000082


	//----- nvinfo : EIATTR_KPARAM_INFO
	.align		4
.L_65:
        /*0008*/ 	.byte	0x04, 0x17
        /*000a*/ 	.short	(.L_67 - .L_66)
.L_66:
        /*000c*/ 	.word	0x00000000
        /*0010*/ 	.short	0x000d
        /*0012*/ 	.short	0x0058
        /*0014*/ 	.byte	0x00, 0xf5, 0x21, 0x00


	//----- nvinfo : EIATTR_KPARAM_INFO
	.align		4
.L_67:
        /*0018*/ 	.byte	0x04, 0x17
        /*001a*/ 	.short	(.L_69 - .L_68)
.L_68:
        /*001c*/ 	.word	0x00000000
        /*0020*/ 	.short	0x000c
        /*0022*/ 	.short	0x0050
        /*0024*/ 	.byte	0x00, 0xf5, 0x21, 0x00


	//----- nvinfo : EIATTR_KPARAM_INFO
	.align		4
.L_69:
        /*0028*/ 	.byte	0x04, 0x17
        /*002a*/ 	.short	(.L_71 - .L_70)
.L_70:
        /*002c*/ 	.word	0x00000000
        /*0030*/ 	.short	0x000b
        /*0032*/ 	.short	0x0048
        /*0034*/ 	.byte	0x00, 0xf5, 0x21, 0x00


	//----- nvinfo : EIATTR_KPARAM_INFO
	.align		4
.L_71:
        /*0038*/ 	.byte	0x04, 0x17
        /*003a*/ 	.short	(.L_73 - .L_72)
.L_72:
        /*003c*/ 	.word	0x00000000
        /*0040*/ 	.short	0x000a
        /*0042*/ 	.short	0x0040
        /*0044*/ 	.byte	0x00, 0xf0, 0x21, 0x00


	//----- nvinfo : EIATTR_KPARAM_INFO
	.align		4
.L_73:
        /*0048*/ 	.byte	0x04, 0x17
        /*004a*/ 	.short	(.L_75 - .L_74)
.L_74:
        /*004c*/ 	.word	0x00000000
        /*0050*/ 	.short	0x0009
        /*0052*/ 	.short	0x0038
        /*0054*/ 	.byte	0x00, 0xf0, 0x21, 0x00


	//----- nvinfo : EIATTR_KPARAM_INFO
	.align		4
.L_75:
        /*0058*/ 	.byte	0x04, 0x17
        /*005a*/ 	.short	(.L_77 - .L_76)
.L_76:
        /*005c*/ 	.word	0x00000000
        /*0060*/ 	.short	0x0008
        /*0062*/ 	.short	0x0030
        /*0064*/ 	.byte	0x00, 0xf0, 0x21, 0x00


	//----- nvinfo : EIATTR_KPARAM_INFO
	.align		4
.L_77:
        /*0068*/ 	.byte	0x04, 0x17
        /*006a*/ 	.short	(.L_79 - .L_78)
.L_78:
        /*006c*/ 	.word	0x00000000
        /*0070*/ 	.short	0x0007
        /*0072*/ 	.short	0x0028
        /*0074*/ 	.byte	0x00, 0xf0, 0x21, 0x00


	//----- nvinfo : EIATTR_KPARAM_INFO
	.align		4
.L_79:
        /*0078*/ 	.byte	0x04, 0x17
        /*007a*/ 	.short	(.L_81 - .L_80)
.L_80:
        /*007c*/ 	.word	0x00000000
        /*0080*/ 	.short	0x0006
        /*0082*/ 	.short	0x0020
        /*0084*/ 	.byte	0x00, 0xf0, 0x21, 0x00


	//----- nvinfo : EIATTR_KPARAM_INFO
	.align		4
.L_81:
        /*0088*/ 	.byte	0x04, 0x17
        /*008a*/ 	.short	(.L_83 - .L_82)
.L_82:
        /*008c*/ 	.word	0x00000000
        /*0090*/ 	.short	0x0005
        /*0092*/ 	.short	0x0018
        /*0094*/ 	.byte	0x00, 0xf0, 0x21, 0x00


	//----- nvinfo : EIATTR_KPARAM_INFO
	.align		4
.L_83:
        /*0098*/ 	.byte	0x04, 0x17
        /*009a*/ 	.short	(.L_85 - .L_84)
.L_84:
        /*009c*/ 	.word	0x00000000
        /*00a0*/ 	.short	0x0004
        /*00a2*/ 	.short	0x0010
        /*00a4*/ 	.byte	0x00, 0xf0, 0x11, 0x00


	//----- nvinfo : EIATTR_KPARAM_INFO
	.align		4
.L_85:
        /*00a8*/ 	.byte	0x04, 0x17
        /*00aa*/ 	.short	(.L_87 - .L_86)
.L_86:
        /*00ac*/ 	.word	0x00000000
        /*00b0*/ 	.short	0x0003
        /*00b2*/ 	.short	0x000c
        /*00b4*/ 	.byte	0x00, 0xf0, 0x11, 0x00


	//----- nvinfo : EIATTR_KPARAM_INFO
	.align		4
.L_87:
        /*00b8*/ 	.byte	0x04, 0x17
        /*00ba*/ 	.short	(.L_89 - .L_88)
.L_88:
        /*00bc*/ 	.word	0x00000000
        /*00c0*/ 	.short	0x0002
        /*00c2*/ 	.short	0x0008
        /*00c4*/ 	.byte	0x00, 0xf0, 0x11, 0x00


	//----- nvinfo : EIATTR_KPARAM_INFO
	.align		4
.L_89:
        /*00c8*/ 	.byte	0x04, 0x17
        /*00ca*/ 	.short	(.L_91 - .L_90)
.L_90:
        /*00cc*/ 	.word	0x00000000
        /*00d0*/ 	.short	0x0001
        /*00d2*/ 	.short	0x0004
        /*00d4*/ 	.byte	0x00, 0xf0, 0x11, 0x00


	//----- nvinfo : EIATTR_KPARAM_INFO
	.align		4
.L_91:
        /*00d8*/ 	.byte	0x04, 0x17
        /*00da*/ 	.short	(.L_93 - .L_92)
.L_92:
        /*00dc*/ 	.word	0x00000000
        /*00e0*/ 	.short	0x0000
        /*00e2*/ 	.short	0x0000
        /*00e4*/ 	.byte	0x00, 0xf0, 0x11, 0x00


	//----- nvinfo : EIATTR_SPARSE_MMA_MASK
	.align		4
.L_93:
        /*00e8*/ 	.byte	0x03, 0x50
        /*00ea*/ 	.short	0x0000


	//----- nvinfo : EIATTR_MAXREG_COUNT
	.align		4
        /*00ec*/ 	.byte	0x03, 0x1b
        /*00ee*/ 	.short	0x00ff


	//----- nvinfo : EIATTR_MERCURY_ISA_VERSION
	.align		4
        /*00f0*/ 	.byte	0x03, 0x5f
        /*00f2*/ 	.short	0x0101


	//----- nvinfo : EIATTR_VRC_CTA_INIT_COUNT
	.align		4
        /*00f4*/ 	.byte	0x02, 0x4a
	.zero		1
	.zero		1


	//----- nvinfo : EIATTR_EXIT_INSTR_OFFSETS
	.align		4
        /*00f8*/ 	.byte	0x04, 0x1c
        /*00fa*/ 	.short	(.L_95 - .L_94)


	//   ....[0]....
.L_94:
        /*00fc*/ 	.word	0x000000e0


	//   ....[1]....
        /*0100*/ 	.word	0x000012f0


	//----- nvinfo : EIATTR_CRS_STACK_SIZE
	.align		4
.L_95:
        /*0104*/ 	.byte	0x04, 0x1e
        /*0106*/ 	.short	(.L_97 - .L_96)
.L_96:
        /*0108*/ 	.word	0x00000000


	//----- nvinfo : EIATTR_CBANK_PARAM_SIZE
	.align		4
.L_97:
        /*010c*/ 	.byte	0x03, 0x19
        /*010e*/ 	.short	0x0060


	//----- nvinfo : EIATTR_PARAM_CBANK
	.align		4
        /*0110*/ 	.byte	0x04, 0x0a
        /*0112*/ 	.short	(.L_99 - .L_98)
	.align		4
.L_98:
        /*0114*/ 	.word	index@(.nv.constant0._Z22spectrum_i_not_equal_jiiiiiddddddPKdPK7double2PS1_)
        /*0118*/ 	.short	0x0380
        /*011a*/ 	.short	0x0060


	//----- nvinfo : EIATTR_SW_WAR
	.align		4
.L_99:
        /*011c*/ 	.byte	0x04, 0x36
        /*011e*/ 	.short	(.L_101 - .L_100)
.L_100:
        /*0120*/ 	.word	0x00000008
.L_101:


//--------------------- .nv.info._Z18spectrum_i_equal_jiiiiidddPK7double2PS_ --------------------------
	.section	.nv.info._Z18spectrum_i_equal_jiiiiidddPK7double2PS_,"",@"SHT_CUDA_INFO"
	.sectionflags	@""
	.align	4


	//----- nvinfo : EIATTR_CUDA_API_VERSION
	.align		4
        /*0000*/ 	.byte	0x04, 0x37
        /*0002*/ 	.short	(.L_103 - .L_102)
.L_102:
        /*0004*/ 	.word	0x00000082


	//----- nvinfo : EIATTR_KPARAM_INFO
	.align		4
.L_103:
        /*0008*/ 	.byte	0x04, 0x17
        /*000a*/ 	.short	(.L_105 - .L_104)
.L_104:
        /*000c*/ 	.word	0x00000000
        /*0010*/ 	.short	0x0009
        /*0012*/ 	.short	0x0038
        /*0014*/ 	.byte	0x00, 0xf5, 0x21, 0x00


	//----- nvinfo : EIATTR_KPARAM_INFO
	.align		4
.L_105:
        /*0018*/ 	.byte	0x04, 0x17
        /*001a*/ 	.short	(.L_107 - .L_106)
.L_106:
        /*001c*/ 	.word	0x00000000
        /*0020*/ 	.short	0x0008
        /*0022*/ 	.short	0x0030
        /*0024*/ 	.byte	0x00, 0xf5, 0x21, 0x00


	//----- nvinfo : EIATTR_KPARAM_INFO
	.align		4
.L_107:
        /*0028*/ 	.byte	0x04, 0x17
        /*002a*/ 	.short	(.L_109 - .L_108)
.L_108:
        /*002c*/ 	.word	0x00000000
        /*0030*/ 	.short	0x0007
        /*0032*/ 	.short	0x0028
        /*0034*/ 	.byte	0x00, 0xf0, 0x21, 0x00


	//----- nvinfo : EIATTR_KPARAM_INFO
	.align		4
.L_109:
        /*0038*/ 	.byte	0x04, 0x17
        /*003a*/ 	.short	(.L_111 - .L_110)
.L_110:
        /*003c*/ 	.word	0x00000000
        /*0040*/ 	.short	0x0006
        /*0042*/ 	.short	0x0020
        /*0044*/ 	.byte	0x00, 0xf0, 0x21, 0x00


	//----- nvinfo : EIATTR_KPARAM_INFO
	.align		4
.L_111:
        /*0048*/ 	.byte	0x04, 0x17
        /*004a*/ 	.short	(.L_113 - .L_112)
.L_112:
        /*004c*/ 	.word	0x00000000
        /*0050*/ 	.short	0x0005
        /*0052*/ 	.short	0x0018
        /*0054*/ 	.byte	0x00, 0xf0, 0x21, 0x00


	//----- nvinfo : EIATTR_KPARAM_INFO
	.align		4
.L_113:
        /*0058*/ 	.byte	0x04, 0x17
        /*005a*/ 	.short	(.L_115 - .L_114)
.L_114:
        /*005c*/ 	.word	0x00000000
        /*0060*/ 	.short	0x0004
        /*0062*/ 	.short	0x0010
        /*0064*/ 	.byte	0x00, 0xf0, 0x11, 0x00


	//----- nvinfo : EIATTR_KPARAM_INFO
	.align		4
.L_115:
        /*0068*/ 	.byte	0x04, 0x17
        /*006a*/ 	.short	(.L_117 - .L_116)
.L_116:
        /*006c*/ 	.word	0x00000000
        /*0070*/ 	.short	0x0003
        /*0072*/ 	.short	0x000c
        /*0074*/ 	.byte	0x00, 0xf0, 0x11, 0x00


	//----- nvinfo : EIATTR_KPARAM_INFO
	.align		4
.L_117:
        /*0078*/ 	.byte	0x04, 0x17
        /*007a*/ 	.short	(.L_119 - .L_118)
.L_118:
        /*007c*/ 	.word	0x00000000
        /*0080*/ 	.short	0x0002
        /*0082*/ 	.short	0x0008
        /*0084*/ 	.byte	0x00, 0xf0, 0x11, 0x00


	//----- nvinfo : EIATTR_KPARAM_INFO
	.align		4
.L_119:
        /*0088*/ 	.byte	0x04, 0x17
        /*008a*/ 	.short	(.L_121 - .L_120)
.L_120:
        /*008c*/ 	.word	0x00000000
        /*0090*/ 	.short	0x0001
        /*0092*/ 	.short	0x0004
        /*0094*/ 	.byte	0x00, 0xf0, 0x11, 0x00


	//----- nvinfo : EIATTR_KPARAM_INFO
	.align		4
.L_121:
        /*0098*/ 	.byte	0x04, 0x17
        /*009a*/ 	.short	(.L_123 - .L_122)
.L_122:
        /*009c*/ 	.word	0x00000000
        /*00a0*/ 	.short	0x0000
        /*00a2*/ 	.short	0x0000
        /*00a4*/ 	.byte	0x00, 0xf0, 0x11, 0x00


	//----- nvinfo : EIATTR_SPARSE_MMA_MASK
	.align		4
.L_123:
        /*00a8*/ 	.byte	0x03, 0x50
        /*00aa*/ 	.short	0x0000


	//----- nvinfo : EIATTR_MAXREG_COUNT
	.align		4
        /*00ac*/ 	.byte	0x03, 0x1b
        /*00ae*/ 	.short	0x00ff


	//----- nvinfo : EIATTR_MERCURY_ISA_VERSION
	.align		4
        /*00b0*/ 	.byte	0x03, 0x5f
        /*00b2*/ 	.short	0x0101


	//----- nvinfo : EIATTR_VRC_CTA_INIT_COUNT
	.align		4
        /*00b4*/ 	.byte	0x02, 0x4a
	.zero		1
	.zero		1


	//----- nvinfo : EIATTR_EXIT_INSTR_OFFSETS
	.align		4
        /*00b8*/ 	.byte	0x04, 0x1c
        /*00ba*/ 	.short	(.L_125 - .L_124)


	//   ....[0]....
.L_124:
        /*00bc*/ 	.word	0x000000d0


	//   ....[1]....
        /*00c0*/ 	.word	0x00000660


	//----- nvinfo : EIATTR_CBANK_PARAM_SIZE
	.align		4
.L_125:
        /*00c4*/ 	.byte	0x03, 0x19
        /*00c6*/ 	.short	0x0040


	//----- nvinfo : EIATTR_PARAM_CBANK
	.align		4
        /*00c8*/ 	.byte	0x04, 0x0a
        /*00ca*/ 	.short	(.L_127 - .L_126)
	.align		4
.L_126:
        /*00cc*/ 	.word	index@(.nv.constant0._Z18spectrum_i_equal_jiiiiidddPK7double2PS_)
        /*00d0*/ 	.short	0x0380
        /*00d2*/ 	.short	0x0040


	//----- nvinfo : EIATTR_SW_WAR
	.align		4
.L_127:
        /*00d4*/ 	.byte	0x04, 0x36
        /*00d6*/ 	.short	(.L_129 - .L_128)
.L_128:
        /*00d8*/ 	.word	0x00000008
.L_129:


//--------------------- .nv.info._Z8spectrumiiiiiddddddPKdPK7double2PS1_ --------------------------
	.section	.nv.info._Z8spectrumiiiiiddddddPKdPK7double2PS1_,"",@"SHT_CUDA_INFO"
	.sectionflags	@""
	.align	4


	//----- nvinfo : EIATTR_CUDA_API_VERSION
	.align		4
        /*0000*/ 	.byte	0x04, 0x37
        /*0002*/ 	.short	(.L_131 - .L_130)
.L_130:
        /*0004*/ 	.word	0x00000082


	//----- nvinfo : EIATTR_KPARAM_INFO
	.align		4
.L_131:
        /*0008*/ 	.byte	0x04, 0x17
        /*000a*/ 	.short	(.L_133 - .L_132)
.L_132:
        /*000c*/ 	.word	0x00000000
        /*0010*/ 	.short	0x000d
        /*0012*/ 	.short	0x0058
        /*0014*/ 	.byte	0x00, 0xf5, 0x21, 0x00


	//----- nvinfo : EIATTR_KPARAM_INFO
	.align		4
.L_133:
        /*0018*/ 	.byte	0x04, 0x17
        /*001a*/ 	.short	(.L_135 - .L_134)
.L_134:
        /*001c*/ 	.word	0x00000000
        /*0020*/ 	.short	0x000c
        /*0022*/ 	.short	0x0050
        /*0024*/ 	.byte	0x00, 0xf5, 0x21, 0x00


	//----- nvinfo : EIATTR_KPARAM_INFO
	.align		4
.L_135:
        /*0028*/ 	.byte	0x04, 0x17
        /*002a*/ 	.short	(.L_137 - .L_136)
.L_136:
        /*002c*/ 	.word	0x00000000
        /*0030*/ 	.short	0x000b
        /*0032*/ 	.short	0x0048
        /*0034*/ 	.byte	0x00, 0xf5, 0x21, 0x00


	//----- nvinfo : EIATTR_KPARAM_INFO
	.align		4
.L_137:
        /*0038*/ 	.byte	0x04, 0x17
        /*003a*/ 	.short	(.L_139 - .L_138)
.L_138:
        /*003c*/ 	.word	0x00000000
        /*0040*/ 	.short	0x000a
        /*0042*/ 	.short	0x0040
        /*0044*/ 	.byte	0x00, 0xf0, 0x21, 0x00


	//----- nvinfo : EIATTR_KPARAM_INFO
	.align		4
.L_139:
        /*0048*/ 	.byte	0x04, 0x17
        /*004a*/ 	.short	(.L_141 - .L_140)
.L_140:
        /*004c*/ 	.word	0x00000000
        /*0050*/ 	.short	0x0009
        /*0052*/ 	.short	0x0038
        /*0054*/ 	.byte	0x00, 0xf0, 0x21, 0x00


	//----- nvinfo : EIATTR_KPARAM_INFO
	.align		4
.L_141:
        /*0058*/ 	.byte	0x04, 0x17
        /*005a*/ 	.short	(.L_143 - .L_142)
.L_142:
        /*005c*/ 	.word	0x00000000
        /*0060*/ 	.short	0x0008
        /*0062*/ 	.short	0x0030
        /*0064*/ 	.byte	0x00, 0xf0, 0x21, 0x00


	//----- nvinfo : EIATTR_KPARAM_INFO
	.align		4
.L_143:
        /*0068*/ 	.byte	0x04, 0x17
        /*006a*/ 	.short	(.L_145 - .L_144)
.L_144:
        /*006c*/ 	.word	0x00000000
        /*0070*/ 	.short	0x0007
        /*0072*/ 	.short	0x0028
        /*0074*/ 	.byte	0x00, 0xf0, 0x21, 0x00


	//----- nvinfo : EIATTR_KPARAM_INFO
	.align		4
.L_145:
        /*0078*/ 	.byte	0x04, 0x17
        /*007a*/ 	.short	(.L_147 - .L_146)
.L_146:
        /*007c*/ 	.word	0x00000000
        /*0080*/ 	.short	0x0006
        /*0082*/ 	.short	0x0020
        /*0084*/ 	.byte	0x00, 0xf0, 0x21, 0x00


	//----- nvinfo : EIATTR_KPARAM_INFO
	.align		4
.L_147:
        /*0088*/ 	.byte	0x04, 0x17
        /*008a*/ 	.short	(.L_149 - .L_148)
.L_148:
        /*008c*/ 	.word	0x00000000
        /*0090*/ 	.short	0x0005
        /*0092*/ 	.short	0x0018
        /*0094*/ 	.byte	0x00, 0xf0, 0x21, 0x00


	//----- nvinfo : EIATTR_KPARAM_INFO
	.align		4
.L_149:
        /*0098*/ 	.byte	0x04, 0x17
        /*009a*/ 	.short	(.L_151 - .L_150)
.L_150:
        /*009c*/ 	.word	0x00000000
        /*00a0*/ 	.short	0x0004
        /*00a2*/ 	.short	0x0010
        /*00a4*/ 	.byte	0x00, 0xf0, 0x11, 0x00


	//----- nvinfo : EIATTR_KPARAM_INFO
	.align		4
.L_151:
        /*00a8*/ 	.byte	0x04, 0x17
        /*00aa*/ 	.short	(.L_153 - .L_152)
.L_152:
        /*00ac*/ 	.word	0x00000000
        /*00b0*/ 	.short	0x0003
        /*00b2*/ 	.short	0x000c
        /*00b4*/ 	.byte	0x00, 0xf0, 0x11, 0x00


	//----- nvinfo : EIATTR_KPARAM_INFO
	.align		4
.L_153:
        /*00b8*/ 	.byte	0x04, 0x17
        /*00ba*/ 	.short	(.L_155 - .L_154)
.L_154:
        /*00bc*/ 	.word	0x00000000
        /*00c0*/ 	.short	0x0002
        /*00c2*/ 	.short	0x0008
        /*00c4*/ 	.byte	0x00, 0xf0, 0x11, 0x00


	//----- nvinfo : EIATTR_KPARAM_INFO
	.align		4
.L_155:
        /*00c8*/ 	.byte	0x04, 0x17
        /*00ca*/ 	.short	(.L_157 - .L_156)
.L_156:
        /*00cc*/ 	.word	0x00000000
        /*00d0*/ 	.short	0x0001
        /*00d2*/ 	.short	0x0004
        /*00d4*/ 	.byte	0x00, 0xf0, 0x11, 0x00


	//----- nvinfo : EIATTR_KPARAM_INFO
	.align		4
.L_157:
        /*00d8*/ 	.byte	0x04, 0x17
        /*00da*/ 	.short	(.L_159 - .L_158)
.L_158:
        /*00dc*/ 	.word	0x00000000
        /*00e0*/ 	.short	0x0000
        /*00e2*/ 	.short	0x0000
        /*00e4*/ 	.byte	0x00, 0xf0, 0x11, 0x00


	//----- nvinfo : EIATTR_SPARSE_MMA_MASK
	.align		4
.L_159:
        /*00e8*/ 	.byte	0x03, 0x50
        /*00ea*/ 	.short	0x0000


	//----- nvinfo : EIATTR_MAXREG_COUNT
	.align		4
        /*00ec*/ 	.byte	0x03, 0x1b
        /*00ee*/ 	.short	0x00ff


	//----- nvinfo : EIATTR_MERCURY_ISA_VERSION
	.align		4
        /*00f0*/ 	.byte	0x03, 0x5f
        /*00f2*/ 	.short	0x0101


	//----- nvinfo : EIATTR_VRC_CTA_INIT_COUNT
	.align		4
        /*00f4*/ 	.byte	0x02, 0x4a
	.zero		1
	.zero		1


	//----- nvinfo : EIATTR_EXIT_INSTR_OFFSETS
	.align		4
        /*00f8*/ 	.byte	0x04, 0x1c
        /*00fa*/ 	.short	(.L_161 - .L_160)


	//   ....[0]....
.L_160:
        /*00fc*/ 	.word	0x000000e0


	//   ....[1]....
        /*0100*/ 	.word	0x00000f40


	//----- nvinfo : EIATTR_CRS_STACK_SIZE
	.align		4
.L_161:
        /*0104*/ 	.byte	0x04, 0x1e
        /*0106*/ 	.short	(.L_163 - .L_162)
.L_162:
        /*0108*/ 	.word	0x00000000


	//----- nvinfo : EIATTR_CBANK_PARAM_SIZE
	.align		4
.L_163:
        /*010c*/ 	.byte	0x03, 0x19
        /*010e*/ 	.short	0x0060


	//----- nvinfo : EIATTR_PARAM_CBANK
	.align		4
        /*0110*/ 	.byte	0x04, 0x0a
        /*0112*/ 	.short	(.L_165 - .L_164)
	.align		4
.L_164:
        /*0114*/ 	.word	index@(.nv.constant0._Z8spectrumiiiiiddddddPKdPK7double2PS1_)
        /*0118*/ 	.short	0x0380
        /*011a*/ 	.short	0x0060


	//----- nvinfo : EIATTR_SW_WAR
	.align		4
.L_165:
        /*011c*/ 	.byte	0x04, 0x36
        /*011e*/ 	.short	(.L_167 - .L_166)
.L_166:
        /*0120*/ 	.word	0x00000008
.L_167:


//--------------------- .nv.callgraph             --------------------------
	.section	.nv.callgraph,"",@"SHT_CUDA_CALLGRAPH"
	.align	4
	.sectionentsize	8
	.align		4
        /*0000*/ 	.word	0x00000000
	.align		4
        /*0004*/ 	.word	0xffffffff
	.align		4
        /*0008*/ 	.word	0x00000000
	.align		4
        /*000c*/ 	.word	0xfffffffe
	.align		4
        /*0010*/ 	.word	0x00000000
	.align		4
        /*0014*/ 	.word	0xfffffffd
	.align		4
        /*0018*/ 	.word	0x00000000
	.align		4
        /*001c*/ 	.word	0xfffffffc


//--------------------- .nv.constant4             --------------------------
	.section	.nv.constant4,"a",@progbits
	.align	8
	.align		8
.nv.constant4:
        /*0000*/ 	.dword	__cudart_i2opi_d
	.align		8
        /*0008*/ 	.dword	__cudart_sin_cos_coeffs


//--------------------- .text._Z13spectrum_r_ijiiiidddPKdS0_PK7double2PS1_ --------------------------
	.section	.text._Z13spectrum_r_ijiiiidddPKdS0_PK7double2PS1_,"ax",@progbits
	.align	128
        .global         _Z13spectrum_r_ijiiiidddPKdS0_PK7double2PS1_
        .type           _Z13spectrum_r_ijiiiidddPKdS0_PK7double2PS1_,@function
        .size           _Z13spectrum_r_ijiiiidddPKdS0_PK7double2PS1_,(.L_x_64 - _Z13spectrum_r_ijiiiidddPKdS0_PK7double2PS1_)
        .other          _Z13spectrum_r_ijiiiidddPKdS0_PK7double2PS1_,@"STO_CUDA_ENTRY STV_DEFAULT"
_Z13spectrum_r_ijiiiidddPKdS0_PK7double2PS1_:
.text._Z13spectrum_r_ijiiiidddPKdS0_PK7double2PS1_:
[----:B------:R-:W0:Y:S01]  /*0000*/  LDC R1, c[0x0][0x37c] ;  /* 0x0000df00ff017b82 */ /* 0x000e220000000800 */
[----:B------:R-:W1:Y:S07]  /*0010*/  S2R R2, SR_TID.Y ;  /* 0x0000000000027919 */ /* 0x000e6e0000002200 */
[----:B------:R-:W2:Y:S01]  /*0020*/  LDC R0, c[0x0][0x360] ;  /* 0x0000d800ff007b82 */ /* 0x000ea20000000800 */
[----:B------:R-:W3:Y:S01]  /*0030*/  LDCU.64 UR6, c[0x0][0x388] ;  /* 0x00007100ff0677ac */ /* 0x000ee20008000a00 */
[----:B0-----:R-:W-:Y:S01]  /*0040*/  VIADD R1, R1, 0xffffffd8 ;  /* 0xffffffd801017836 */ /* 0x001fe20000000000 */
[----:B------:R-:W2:Y:S05]  /*0050*/  S2R R5, SR_TID.X ;  /* 0x0000000000057919 */ /* 0x000eaa0000002100 */
[----:B------:R-:W1:Y:S08]  /*0060*/  S2UR UR5, SR_CTAID.Y ;  /* 0x00000000000579c3 */ /* 0x000e700000002600 */
[----:B------:R-:W1:Y:S08]  /*0070*/  LDC R3, c[0x0][0x364] ;  /* 0x0000d900ff037b82 */ /* 0x000e700000000800 */
[----:B------:R-:W2:Y:S01]  /*0080*/  S2UR UR4, SR_CTAID.X ;  /* 0x00000000000479c3 */ /* 0x000ea20000002500 */
[----:B-1----:R-:W-:-:S05]  /*0090*/  IMAD R3, R3, UR5, R2 ;  /* 0x0000000503037c24 */ /* 0x002fca000f8e0202 */
[----:B---3--:R-:W-:Y:S01]  /*00a0*/  ISETP.GE.AND P0, PT, R3, UR7, PT ;  /* 0x0000000703007c0c */ /* 0x008fe2000bf06270 */
[----:B--2---:R-:W-:-:S05]  /*00b0*/  IMAD R0, R0, UR4, R5 ;  /* 0x0000000400007c24 */ /* 0x004fca000f8e0205 */
[----:B------:R-:W-:-:S13]  /*00c0*/  ISETP.GE.OR P0, PT, R0, UR6, P0 ;  /* 0x0000000600007c0c */ /* 0x000fda0008706670 */
[----:B------:R-:W-:Y:S05]  /*00d0*/  @P0 EXIT ;  /* 0x000000000000094d */ /* 0x000fea0003800000 */
[----:B------:R-:W0:Y:S01]  /*00e0*/  LDCU.64 UR4, c[0x0][0x380] ;  /* 0x00007000ff0477ac */ /* 0x000e220008000a00 */
[----:B------:R-:W1:Y:S01]  /*00f0*/  LDC.64 R4, c[0x0][0x3b8] ;  /* 0x0000ee00ff047b82 */ /* 0x000e620000000a00 */
[----:B------:R-:W2:Y:S07]  /*0100*/  LDCU.64 UR22, c[0x0][0x358] ;  /* 0x00006b00ff1677ac */ /* 0x000eae0008000a00 */
[----:B------:R-:W3:Y:S08]  /*0110*/  LDC.64 R8, c[0x0][0x390] ;  /* 0x0000e400ff087b82 */ /* 0x000ef00000000a00 */
[----:B------:R-:W4:Y:S01]  /*0120*/  LDC.64 R30, c[0x0][0x398] ;  /* 0x0000e600ff1e7b82 */ /* 0x000f220000000a00 */
[----:B0-----:R-:W-:-:S04]  /*0130*/  IMAD R2, R3, UR5, RZ ;  /* 0x0000000503027c24 */ /* 0x001fc8000f8e02ff */
[----:B------:R-:W-:-:S04]  /*0140*/  VIADD R6, R2, UR4 ;  /* 0x0000000402067c36 */ /* 0x000fc80008000000 */
[----:B------:R-:W-:-:S04]  /*0150*/  IMAD R7, R6, 0x3, RZ ;  /* 0x0000000306077824 */ /* 0x000fc800078e02ff */
[----:B-1----:R-:W-:Y:S02]  /*0160*/  IMAD.WIDE R4, R7, 0x10, R4 ;  /* 0x0000001007047825 */ /* 0x002fe400078e0204 */
[----:B------:R-:W0:Y:S03]  /*0170*/  LDC.64 R6, c[0x0][0x3a0] ;  /* 0x0000e800ff067b82 */ /* 0x000e260000000a00 */
[----:B--2---:R-:W2:Y:S04]  /*0180*/  LDG.E.128 R16, desc[UR22][R4.64] ;  /* 0x0000001604107981 */ /* 0x004ea8000c1e1d00 */
[----:B------:R-:W5:Y:S04]  /*0190*/  LDG.E.128 R20, desc[UR22][R4.64+0x10] ;  /* 0x0000101604147981 */ /* 0x000f68000c1e1d00 */
[----:B------:R2:W5:Y:S01]  /*01a0*/  LDG.E.128 R24, desc[UR22][R4.64+0x20] ;  /* 0x0000201604187981 */ /* 0x000562000c1e1d00 */
[----:B---3--:R-:W-:Y:S01]  /*01b0*/  DFMA R10, -R8, R8, 1 ;  /* 0x3ff00000080a742b */ /* 0x008fe20000000108 */
[----:B------:R-:W-:Y:S01]  /*01c0*/  CS2R R14, SRZ ;  /* 0x00000000000e7805 */ /* 0x000fe2000001ff00 */
[----:B----4-:R-:W-:Y:S01]  /*01d0*/  DFMA R32, -R30, R30, 1 ;  /* 0x3ff000001e20742b */ /* 0x010fe2000000011e */
[----:B------:R-:W-:-:S04]  /*01e0*/  UIADD3 UR18, UPT, UPT, UR4, 0x1, URZ ;  /* 0x0000000104127890 */ /* 0x000fc8000fffe0ff */
[----:B------:R-:W-:-:S03]  /*01f0*/  UISETP.GE.AND UP0, UPT, UR18, UR5, UPT ;  /* 0x000000051200728c */ /* 0x000fc6000bf06270 */
[----:B------:R-:W-:Y:S02]  /*0200*/  R2UR UR6, R10 ;  /* 0x000000000a0672ca */ /* 0x000fe400000e0000 */
[----:B------:R-:W-:Y:S01]  /*0210*/  R2UR UR7, R11 ;  /* 0x000000000b0772ca */ /* 0x000fe200000e0000 */
[C---:B------:R-:W-:Y:S01]  /*0220*/  DFMA R10, -R8.reuse, R30, RZ ;  /* 0x0000001e080a722b */ /* 0x040fe200000001ff */
[----:B------:R-:W-:Y:S01]  /*0230*/  R2UR UR12, R32 ;  /* 0x00000000200c72ca */ /* 0x000fe200000e0000 */
[-C--:B0-----:R-:W-:Y:S01]  /*0240*/  DFMA R8, -R8, R6.reuse, RZ ;  /* 0x000000060808722b */ /* 0x081fe200000001ff */
[----:B------:R-:W-:Y:S01]  /*0250*/  R2UR UR13, R33 ;  /* 0x00000000210d72ca */ /* 0x000fe200000e0000 */
[----:B------:R-:W-:-:S06]  /*0260*/  DFMA R30, -R30, R6, RZ ;  /* 0x000000061e1e722b */ /* 0x000fcc00000001ff */
[----:B------:R-:W-:Y:S02]  /*0270*/  R2UR UR8, R10 ;  /* 0x000000000a0872ca */ /* 0x000fe400000e0000 */
[----:B------:R-:W-:Y:S01]  /*0280*/  R2UR UR9, R11 ;  /* 0x000000000b0972ca */ /* 0x000fe200000e0000 */
[----:B------:R-:W-:Y:S01]  /*0290*/  DSETP.NEU.AND P0, PT, RZ, UR6, PT ;  /* 0x00000006ff007e2a */ /* 0x000fe2000bf0d000 */
[----:B------:R-:W-:Y:S02]  /*02a0*/  R2UR UR10, R8 ;  /* 0x00000000080a72ca */ /* 0x000fe400000e0000 */
[----:B------:R-:W-:Y:S02]  /*02b0*/  R2UR UR11, R9 ;  /* 0x00000000090b72ca */ /* 0x000fe400000e0000 */
[----:B------:R-:W-:Y:S02]  /*02c0*/  R2UR UR14, R30 ;  /* 0x000000001e0e72ca */ /* 0x000fe400000e0000 */
[----:B------:R-:W-:Y:S01]  /*02d0*/  R2UR UR15, R31 ;  /* 0x000000001f0f72ca */ /* 0x000fe200000e0000 */
[----:B------:R-:W-:-:S04]  /*02e0*/  DFMA R30, -R6, R6, 1 ;  /* 0x3ff00000061e742b */ /* 0x000fc80000000106 */
[----:B------:R-:W-:-:S04]  /*02f0*/  DSETP.NEU.AND P1, PT, RZ, UR8, PT ;  /* 0x00000008ff007e2a */ /* 0x000fc8000bf2d000 */
[----:B------:R-:W-:Y:S02]  /*0300*/  DSETP.NEU.AND P2, PT, RZ, UR10, PT ;  /* 0x0000000aff007e2a */ /* 0x000fe4000bf4d000 */
[----:B------:R-:W-:Y:S02]  /*0310*/  R2UR UR16, R30 ;  /* 0x000000001e1072ca */ /* 0x000fe400000e0000 */
[----:B------:R-:W-:Y:S01]  /*0320*/  DSETP.NEU.AND P3, PT, RZ, UR14, PT ;  /* 0x0000000eff007e2a */ /* 0x000fe2000bf6d000 */
[----:B------:R-:W-:Y:S01]  /*0330*/  R2UR UR17, R31 ;  /* 0x000000001f1172ca */ /* 0x000fe200000e0000 */
[-C--:B--2---:R-:W-:Y:S02]  /*0340*/  @P0 DMUL R4, R18, R18.reuse ;  /* 0x0000001212040228 */ /* 0x084fe40000000000 */
[----:B------:R-:W-:Y:S02]  /*0350*/  @P0 DMUL R10, R16, R18 ;  /* 0x00000012100a0228 */ /* 0x000fe40000000000 */
[----:B-----5:R-:W-:-:S02]  /*0360*/  @P1 DMUL R12, R18, R22 ;  /* 0x00000016120c1228 */ /* 0x020fc40000000000 */
[----:B------:R-:W-:Y:S02]  /*0370*/  @P1 DMUL R28, R18, R20 ;  /* 0x00000014121c1228 */ /* 0x000fe40000000000 */
[----:B------:R-:W-:Y:S02]  /*0380*/  @P0 DFMA R8, R16, R16, R4 ;  /* 0x000000101008022b */ /* 0x000fe40000000004 */
[----:B------:R-:W-:Y:S01]  /*0390*/  @P0 DADD R10, R10, -R10 ;  /* 0x000000000a0a0229 */ /* 0x000fe2000000080a */
[----:B------:R-:W-:Y:S01]  /*03a0*/  CS2R R4, SRZ ;  /* 0x0000000000047805 */ /* 0x000fe2000001ff00 */
[C---:B------:R-:W-:Y:S02]  /*03b0*/  @P1 DFMA R12, R16.reuse, R20, R12 ;  /* 0x00000014100c122b */ /* 0x040fe4000000000c */
[----:B------:R-:W-:Y:S02]  /*03c0*/  @P1 DFMA R28, R16, R22, -R28 ;  /* 0x00000016101c122b */ /* 0x000fe4000000081c */
[----:B------:R-:W-:-:S02]  /*03d0*/  @P0 DFMA R14, R8, UR6, RZ ;  /* 0x00000006080e0c2b */ /* 0x000fc400080000ff */
[----:B------:R-:W-:Y:S02]  /*03e0*/  @P0 DFMA R4, R10, UR6, RZ ;  /* 0x000000060a040c2b */ /* 0x000fe400080000ff */
[C---:B------:R-:W-:Y:S02]  /*03f0*/  @P2 DMUL R10, R18.reuse, R24 ;  /* 0x00000018120a2228 */ /* 0x040fe40000000000 */
[----:B------:R-:W-:Y:S02]  /*0400*/  DSETP.NEU.AND P0, PT, RZ, UR12, PT ;  /* 0x0000000cff007e2a */ /* 0x000fe4000bf0d000 */
[----:B------:R-:W-:Y:S02]  /*0410*/  @P2 DMUL R8, R18, R26 ;  /* 0x0000001a12082228 */ /* 0x000fe40000000000 */
[----:B------:R-:W-:Y:S02]  /*0420*/  @P1 DFMA R14, R12, UR8, R14 ;  /* 0x000000080c0e1c2b */ /* 0x000fe4000800000e */
[----:B------:R-:W-:-:S02]  /*0430*/  @P1 DFMA R4, R28, UR8, R4 ;  /* 0x000000081c041c2b */ /* 0x000fc40008000004 */
[C---:B------:R-:W-:Y:S02]  /*0440*/  @P2 DFMA R10, R16.reuse, R26, -R10 ;  /* 0x0000001a100a222b */ /* 0x040fe4000000080a */
[C---:B------:R-:W-:Y:S02]  /*0450*/  @P1 DMUL R12, R16.reuse, R22 ;  /* 0x00000016100c1228 */ /* 0x040fe40000000000 */
[----:B------:R-:W-:Y:S02]  /*0460*/  @P2 DFMA R8, R16, R24, R8 ;  /* 0x000000181008222b */ /* 0x000fe40000000008 */
[----:B------:R-:W-:Y:S02]  /*0470*/  @P1 DMUL R28, R18, R22 ;  /* 0x00000016121c1228 */ /* 0x000fe40000000000 */
[----:B------:R-:W-:Y:S02]  /*0480*/  @P2 DFMA R4, R10, UR10, R4 ;  /* 0x0000000a0a042c2b */ /* 0x000fe40008000004 */
[----:B------:R-:W-:-:S02]  /*0490*/  @P1 DFMA R12, R18, R20, -R12 ;  /* 0x00000014120c122b */ /* 0x000fc4000000080c */
[-C--:B------:R-:W-:Y:S02]  /*04a0*/  @P0 DMUL R10, R20, R22.reuse ;  /* 0x00000016140a0228 */ /* 0x080fe40000000000 */
[----:B------:R-:W-:Y:S02]  /*04b0*/  @P2 DFMA R14, R8, UR10, R14 ;  /* 0x0000000a080e2c2b */ /* 0x000fe4000800000e */
[----:B------:R-:W-:Y:S02]  /*04c0*/  @P0 DMUL R8, R22, R22 ;  /* 0x0000001616080228 */ /* 0x000fe40000000000 */
[----:B------:R-:W-:Y:S02]  /*04d0*/  @P1 DFMA R28, R16, R20, R28 ;  /* 0x00000014101c122b */ /* 0x000fe4000000001c */
[----:B------:R-:W-:Y:S02]  /*04e0*/  @P1 DFMA R4, R12, UR8, R4 ;  /* 0x000000080c041c2b */ /* 0x000fe40008000004 */
[----:B------:R-:W-:-:S02]  /*04f0*/  @P0 DADD R10, R10, -R10 ;  /* 0x000000000a0a0229 */ /* 0x000fc4000000080a */
[----:B------:R-:W-:Y:S02]  /*0500*/  @P3 DMUL R12, R22, R24 ;  /* 0x00000018160c3228 */ /* 0x000fe40000000000 */
[----:B------:R-:W-:Y:S02]  /*0510*/  @P1 DFMA R14, R28, UR8, R14 ;  /* 0x000000081c0e1c2b */ /* 0x000fe4000800000e */
[----:B------:R-:W-:Y:S02]  /*0520*/  @P0 DFMA R8, R20, R20, R8 ;  /* 0x000000141408022b */ /* 0x000fe40000000008 */
[-C--:B------:R-:W-:Y:S02]  /*0530*/  @P3 DMUL R6, R22, R26.reuse ;  /* 0x0000001a16063228 */ /* 0x080fe40000000000 */
[----:B------:R-:W-:Y:S02]  /*0540*/  @P0 DFMA R4, R10, UR12, R4 ;  /* 0x0000000c0a040c2b */ /* 0x000fe40008000004 */
[----:B------:R-:W-:-:S02]  /*0550*/  @P3 DFMA R12, R20, R26, -R12 ;  /* 0x0000001a140c322b */ /* 0x000fc4000000080c */
[----:B------:R-:W-:Y:S02]  /*0560*/  @P0 DFMA R14, R8, UR12, R14 ;  /* 0x0000000c080e0c2b */ /* 0x000fe4000800000e */
[----:B------:R-:W-:Y:S02]  /*0570*/  @P3 DFMA R6, R20, R24, R6 ;  /* 0x000000181406322b */ /* 0x000fe40000000006 */
[-C--:B------:R-:W-:Y:S02]  /*0580*/  @P2 DMUL R10, R18, R26.reuse ;  /* 0x0000001a120a2228 */ /* 0x080fe40000000000 */
[-C--:B------:R-:W-:Y:S02]  /*0590*/  @P2 DMUL R8, R16, R26.reuse ;  /* 0x0000001a10082228 */ /* 0x080fe40000000000 */
[----:B------:R-:W-:Y:S02]  /*05a0*/  @P3 DFMA R4, R12, UR14, R4 ;  /* 0x0000000e0c043c2b */ /* 0x000fe40008000004 */
[----:B------:R-:W-:-:S02]  /*05b0*/  @P3 DMUL R12, R22, R26 ;  /* 0x0000001a160c3228 */ /* 0x000fc40000000000 */
[----:B------:R-:W-:Y:S02]  /*05c0*/  DSETP.NEU.AND P0, PT, RZ, UR16, PT ;  /* 0x00000010ff007e2a */ /* 0x000fe4000bf0d000 */
[----:B------:R-:W-:Y:S02]  /*05d0*/  @P3 DFMA R14, R6, UR14, R14 ;  /* 0x0000000e060e3c2b */ /* 0x000fe4000800000e */
[-C--:B------:R-:W-:Y:S02]  /*05e0*/  @P2 DFMA R10, R16, R24.reuse, R10 ;  /* 0x00000018100a222b */ /* 0x080fe4000000000a */
[----:B------:R-:W-:Y:S02]  /*05f0*/  @P2 DFMA R8, R18, R24, -R8 ;  /* 0x000000181208222b */ /* 0x000fe40000000808 */
[C---:B------:R-:W-:Y:S02]  /*0600*/  @P3 DMUL R6, R20.reuse, R26 ;  /* 0x0000001a14063228 */ /* 0x040fe40000000000 */
[----:B------:R-:W-:Y:S01]  /*0610*/  @P3 DFMA R28, R20, R24, R12 ;  /* 0x00000018141c322b */ /* 0x000fe2000000000c */
[----:B------:R-:W0:Y:S01]  /*0620*/  LDC.64 R12, c[0x0][0x3b0] ;  /* 0x0000ec00ff0c7b82 */ /* 0x000e220000000a00 */
[----:B------:R-:W-:-:S02]  /*0630*/  @P2 DFMA R14, R10, UR10, R14 ;  /* 0x0000000a0a0e2c2b */ /* 0x000fc4000800000e */
[----:B------:R-:W-:Y:S02]  /*0640*/  @P2 DFMA R4, R8, UR10, R4 ;  /* 0x0000000a08042c2b */ /* 0x000fe40008000004 */
[----:B------:R-:W-:Y:S02]  /*0650*/  @P0 DMUL R8, R26, R26 ;  /* 0x0000001a1a080228 */ /* 0x000fe40000000000 */
[----:B------:R-:W-:Y:S02]  /*0660*/  @P3 DFMA R6, R22, R24, -R6 ;  /* 0x000000181606322b */ /* 0x000fe40000000806 */
[----:B------:R-:W-:Y:S02]  /*0670*/  @P0 DMUL R10, R24, R26 ;  /* 0x0000001a180a0228 */ /* 0x000fe40000000000 */
[----:B------:R-:W-:Y:S02]  /*0680*/  @P3 DFMA R14, R28, UR14, R14 ;  /* 0x0000000e1c0e3c2b */ /* 0x000fe4000800000e */
[----:B------:R-:W-:-:S02]  /*0690*/  @P0 DFMA R8, R24, R24, R8 ;  /* 0x000000181808022b */ /* 0x000fc40000000008 */
[----:B------:R-:W-:Y:S02]  /*06a0*/  @P3 DFMA R4, R6, UR14, R4 ;  /* 0x0000000e06043c2b */ /* 0x000fe40008000004 */
[----:B------:R-:W-:Y:S01]  /*06b0*/  @P0 DADD R10, R10, -R10 ;  /* 0x000000000a0a0229 */ /* 0x000fe2000000080a */
[----:B------:R-:W-:-:S03]  /*06c0*/  IMAD R7, R0, 0x3, RZ ;  /* 0x0000000300077824 */ /* 0x000fc600078e02ff */
[----:B------:R-:W-:Y:S01]  /*06d0*/  @P0 DFMA R14, R8, UR16, R14 ;  /* 0x00000010080e0c2b */ /* 0x000fe2000800000e */
[----:B0-----:R-:W-:-:S03]  /*06e0*/  IMAD.WIDE R6, R7, 0x8, R12 ;  /* 0x0000000807067825 */ /* 0x001fc600078e020c */
[----:B------:R-:W-:Y:S01]  /*06f0*/  @P0 DFMA R4, R10, UR16, R4 ;  /* 0x000000100a040c2b */ /* 0x000fe20008000004 */
[----:B------:R-:W-:Y:S10]  /*0700*/  BRA.U UP0, `(.L_x_0) ;  /* 0x00000011006c7547 */ /* 0x000ff4000b800000 */
[----:B------:R0:W5:Y:S04]  /*0710*/  LDG.E.64 R44, desc[UR22][R6.64] ;  /* 0x00000016062c7981 */ /* 0x000168000c1e1b00 */
[----:B------:R0:W5:Y:S04]  /*0720*/  LDG.E.64 R42, desc[UR22][R6.64+0x8] ;  /* 0x00000816062a7981 */ /* 0x000168000c1e1b00 */
[----:B------:R0:W5:Y:S01]  /*0730*/  LDG.E.64 R40, desc[UR22][R6.64+0x10] ;  /* 0x0000101606287981 */ /* 0x000162000c1e1b00 */
[----:B------:R-:W-:Y:S01]  /*0740*/  UIMAD UR18, UR4, 0x3, URZ ;  /* 0x00000003041278a4 */ /* 0x000fe2000f8e02ff */
[----:B------:R-:W1:Y:S05]  /*0750*/  LDCU.64 UR24, c[0x0][0x3a8] ;  /* 0x00007500ff1877ac */ /* 0x000e6a0008000a00 */
[----:B------:R-:W-:Y:S01]  /*0760*/  IMAD.U32 R9, RZ, RZ, UR18 ;  /* 0x00000012ff097e24 */ /* 0x000fe2000f8e00ff */
[----:B------:R-:W2:Y:S03]  /*0770*/  LDCU.64 UR26, c[0x4][0x8] ;  /* 0x01000100ff1a77ac */ /* 0x000ea60008000a00 */
[----:B------:R-:W-:Y:S01]  /*0780*/  IMAD R2, R2, 0x3, R9 ;  /* 0x0000000302027824 */ /* 0x000fe200078e0209 */
[----:B0-----:R-:W-:-:S12]  /*0790*/  UIADD3 UR4, UPT, UPT, -UR5, UR4, URZ ;  /* 0x0000000405047290 */ /* 0x001fd8000fffe1ff */
.L_x_17:
[----:B------:R-:W-:Y:S01]  /*07a0*/  UIADD3 UR18, UPT, UPT, UR18, 0x3, URZ ;  /* 0x0000000312127890 */ /* 0x000fe2000fffe0ff */
[----:B------:R-:W0:Y:S03]  /*07b0*/  LDC.64 R6, c[0x0][0x3b8] ;  /* 0x0000ee00ff067b82 */ /* 0x000e260000000a00 */
[----:B-1----:R-:W-:-:S06]  /*07c0*/  UIMAD.WIDE UR20, UR18, 0x8, UR24 ;  /* 0x00000008121478a5 */ /* 0x002fcc000f8e0218 */
[----:B------:R-:W-:Y:S02]  /*07d0*/  IMAD.U32 R8, RZ, RZ, UR20 ;  /* 0x00000014ff087e24 */ /* 0x000fe4000f8e00ff */
[----:B------:R-:W-:Y:S02]  /*07e0*/  IMAD.U32 R9, RZ, RZ, UR21 ;  /* 0x00000015ff097e24 */ /* 0x000fe4000f8e00ff */
[----:B------:R-:W-:Y:S02]  /*07f0*/  IMAD.U32 R10, RZ, RZ, UR20 ;  /* 0x00000014ff0a7e24 */ /* 0x000fe4000f8e00ff */
[----:B------:R-:W-:Y:S02]  /*0800*/  IMAD.U32 R11, RZ, RZ, UR21 ;  /* 0x00000015ff0b7e24 */ /* 0x000fe4000f8e00ff */
[----:B------:R-:W3:Y:S01]  /*0810*/  LDG.E.64 R8, desc[UR22][R8.64+0x8] ;  /* 0x0000081608087981 */ /* 0x000ee2000c1e1b00 */
[----:B------:R-:W-:-:S03]  /*0820*/  IMAD.U32 R12, RZ, RZ, UR20 ;  /* 0x00000014ff0c7e24 */ /* 0x000fc6000f8e00ff */
[----:B------:R-:W4:Y:S01]  /*0830*/  LDG.E.64 R10, desc[UR22][R10.64] ;  /* 0x000000160a0a7981 */ /* 0x000f22000c1e1b00 */
[----:B------:R-:W-:-:S06]  /*0840*/  IMAD.U32 R13, RZ, RZ, UR21 ;  /* 0x00000015ff0d7e24 */ /* 0x000fcc000f8e00ff */
[----:B------:R-:W2:Y:S01]  /*0850*/  LDG.E.64 R12, desc[UR22][R12.64+0x10] ;  /* 0x000010160c0c7981 */ /* 0x000ea2000c1e1b00 */
[----:B------:R-:W-:Y:S01]  /*0860*/  UMOV UR20, 0x54442d18 ;  /* 0x54442d1800147882 */ /* 0x000fe20000000000 */
[----:B------:R-:W-:Y:S01]  /*0870*/  UMOV UR21, 0x401921fb ;  /* 0x401921fb00157882 */ /* 0x000fe20000000000 */
[----:B------:R-:W-:Y:S01]  /*0880*/  DSETP.NEU.AND P0, PT, RZ, UR6, PT ;  /* 0x00000006ff007e2a */ /* 0x000fe2000bf0d000 */
[----:B------:R-:W-:-:S04]  /*0890*/  VIADD R2, R2, 0x3 ;  /* 0x0000000302027836 */ /* 0x000fc80000000000 */
[----:B0-----:R-:W-:Y:S01]  /*08a0*/  IMAD.WIDE R6, R2, 0x10, R6 ;  /* 0x0000001002067825 */ /* 0x001fe200078e0206 */
[----:B------:R-:W-:Y:S02]  /*08b0*/  DSETP.NEU.AND P1, PT, RZ, UR8, PT ;  /* 0x00000008ff007e2a */ /* 0x000fe4000bf2d000 */
[----:B------:R-:W-:Y:S02]  /*08c0*/  DSETP.NEU.AND P3, PT, RZ, UR10, PT ;  /* 0x0000000aff007e2a */ /* 0x000fe4000bf6d000 */
[----:B------:R-:W-:Y:S01]  /*08d0*/  DSETP.NEU.AND P4, PT, RZ, UR12, PT ;  /* 0x0000000cff007e2a */ /* 0x000fe2000bf8d000 */
[----:B-----5:R-:W5:Y:S01]  /*08e0*/  LDG.E.128 R28, desc[UR22][R6.64+0x10] ;  /* 0x00001016061c7981 */ /* 0x020f62000c1e1d00 */
[----:B------:R-:W-:Y:S02]  /*08f0*/  DSETP.NEU.AND P5, PT, RZ, UR14, PT ;  /* 0x0000000eff007e2a */ /* 0x000fe4000bfad000 */
[----:B------:R-:W-:Y:S01]  /*0900*/  DSETP.NEU.AND P6, PT, RZ, UR16, PT ;  /* 0x00000010ff007e2a */ /* 0x000fe2000bfcd000 */
[----:B------:R-:W5:Y:S04]  /*0910*/  LDG.E.128 R32, desc[UR22][R6.64+0x20] ;  /* 0x0000201606207981 */ /* 0x000f68000c1e1d00 */
[----:B------:R0:W5:Y:S02]  /*0920*/  LDG.E.128 R36, desc[UR22][R6.64] ;  /* 0x0000001606247981 */ /* 0x000164000c1e1d00 */
[----:B0-----:R-:W-:Y:S01]  /*0930*/  CS2R R6, SRZ ;  /* 0x0000000000067805 */ /* 0x001fe2000001ff00 */
[----:B---3--:R-:W-:-:S08]  /*0940*/  DMUL R8, R42, R8 ;  /* 0x000000082a087228 */ /* 0x008fd00000000000 */
[----:B----4-:R-:W-:Y:S01]  /*0950*/  DFMA R8, R44, R10, R8 ;  /* 0x0000000a2c08722b */ /* 0x010fe20000000008 */
[----:B------:R-:W-:-:S07]  /*0960*/  CS2R R10, SRZ ;  /* 0x00000000000a7805 */ /* 0x000fce000001ff00 */
[----:B--2---:R-:W-:Y:S01]  /*0970*/  DFMA R8, R40, R12, R8 ;  /* 0x0000000c2808722b */ /* 0x004fe20000000008 */
[----:B------:R-:W-:-:S07]  /*0980*/  CS2R R12, SRZ ;  /* 0x00000000000c7805 */ /* 0x000fce000001ff00 */
[----:B------:R-:W-:-:S08]  /*0990*/  DMUL R46, R8, -UR20 ;  /* 0x80000014082e7c28 */ /* 0x000fd00008000000 */
[----:B------:R-:W-:-:S14]  /*09a0*/  DSETP.NEU.AND P2, PT, |R46|, +INF , PT ;  /* 0x7ff000002e00742a */ /* 0x000fdc0003f4d200 */
[----:B------:R-:W-:Y:S01]  /*09b0*/  @!P2 DMUL R48, RZ, R46 ;  /* 0x0000002eff30a228 */ /* 0x000fe20000000000 */
[----:B------:R-:W-:Y:S10]  /*09c0*/  @!P0 BRA `(.L_x_1) ;  /* 0x0000000000208947 */ /* 0x000ff40003800000 */
[C---:B-----5:R-:W-:Y:S02]  /*09d0*/  DMUL R8, R18.reuse, R36 ;  /* 0x0000002412087228 */ /* 0x060fe40000000000 */
[----:B------:R-:W-:-:S06]  /*09e0*/  DMUL R6, R18, R38 ;  /* 0x0000002612067228 */ /* 0x000fcc0000000000 */
[C---:B------:R-:W-:Y:S02]  /*09f0*/  DFMA R12, R16.reuse, R38, -R8 ;  /* 0x00000026100c722b */ /* 0x040fe40000000808 */
[C---:B------:R-:W-:Y:S02]  /*0a00*/  DFMA R6, R16.reuse, R36, R6 ;  /* 0x000000241006722b */ /* 0x040fe40000000006 */
[----:B------:R-:W-:-:S04]  /*0a10*/  DFMA R8, R16, -R38, R8 ;  /* 0x800000261008722b */ /* 0x000fc80000000008 */
[----:B------:R-:W-:Y:S02]  /*0a20*/  DFMA R12, R12, UR6, RZ ;  /* 0x000000060c0c7c2b */ /* 0x000fe400080000ff */
[----:B------:R-:W-:Y:S02]  /*0a30*/  DFMA R6, R6, UR6, RZ ;  /* 0x0000000606067c2b */ /* 0x000fe400080000ff */
[----:B------:R-:W-:-:S11]  /*0a40*/  DFMA R10, R8, UR6, RZ ;  /* 0x00000006080a7c2b */ /* 0x000fd600080000ff */
.L_x_1:
[----:B------:R-:W-:Y:S02]  /*0a50*/  IMAD.MOV.U32 R8, RZ, RZ, R6 ;  /* 0x000000ffff087224 */ /* 0x000fe400078e0006 */
[----:B------:R-:W-:Y:S01]  /*0a60*/  IMAD.MOV.U32 R9, RZ, RZ, R7 ;  /* 0x000000ffff097224 */ /* 0x000fe200078e0007 */
[----:B------:R-:W-:Y:S06]  /*0a70*/  @!P1 BRA `(.L_x_2) ;  /* 0x0000000000389947 */ /* 0x000fec0003800000 */
[C---:B-----5:R-:W-:Y:S02]  /*0a80*/  DMUL R8, R18.reuse, R30 ;  /* 0x0000001e12087228 */ /* 0x060fe40000000000 */
[----:B------:R-:W-:Y:S02]  /*0a90*/  DMUL R50, R18, R28 ;  /* 0x0000001c12327228 */ /* 0x000fe40000000000 */
[-C--:B------:R-:W-:Y:S02]  /*0aa0*/  DMUL R52, R20, R38.reuse ;  /* 0x0000002614347228 */ /* 0x080fe40000000000 */
[----:B------:R-:W-:Y:S02]  /*0ab0*/  DMUL R54, R22, R38 ;  /* 0x0000002616367228 */ /* 0x000fe40000000000 */
[C---:B------:R-:W-:Y:S02]  /*0ac0*/  DFMA R8, R16.reuse, R28, R8 ;  /* 0x0000001c1008722b */ /* 0x040fe40000000008 */
[----:B------:R-:W-:-:S02]  /*0ad0*/  DFMA R50, R16, R30, -R50 ;  /* 0x0000001e1032722b */ /* 0x000fc40000000832 */
[-C--:B------:R-:W-:Y:S02]  /*0ae0*/  DFMA R52, R22, R36.reuse, -R52 ;  /* 0x000000241634722b */ /* 0x080fe40000000834 */
[----:B------:R-:W-:Y:S02]  /*0af0*/  DFMA R54, R20, R36, R54 ;  /* 0x000000241436722b */ /* 0x000fe40000000036 */
[----:B------:R-:W-:Y:S02]  /*0b00*/  DFMA R56, R8, UR8, R6 ;  /* 0x0000000808387c2b */ /* 0x000fe40008000006 */
[----:B------:R-:W-:Y:S02]  /*0b10*/  DFMA R12, R50, UR8, R12 ;  /* 0x00000008320c7c2b */ /* 0x000fe4000800000c */
[----:B------:R-:W-:Y:S02]  /*0b20*/  DFMA R10, R52, UR8, R10 ;  /* 0x00000008340a7c2b */ /* 0x000fe4000800000a */
[----:B------:R-:W-:-:S04]  /*0b30*/  DFMA R8, R54, UR8, R6 ;  /* 0x0000000836087c2b */ /* 0x000fc80008000006 */
[----:B------:R-:W-:Y:S02]  /*0b40*/  IMAD.MOV.U32 R6, RZ, RZ, R56 ;  /* 0x000000ffff067224 */ /* 0x000fe400078e0038 */
[----:B------:R-:W-:-:S07]  /*0b50*/  IMAD.MOV.U32 R7, RZ, RZ, R57 ;  /* 0x000000ffff077224 */ /* 0x000fce00078e0039 */
.L_x_2:
[----:B------:R-:W-:Y:S05]  /*0b60*/  @!P3 BRA `(.L_x_3) ;  /* 0x000000000030b947 */ /* 0x000fea0003800000 */
[C---:B-----5:R-:W-:Y:S02]  /*0b70*/  DMUL R50, R18.reuse, R34 ;  /* 0x0000002212327228 */ /* 0x060fe40000000000 */
[----:B------:R-:W-:Y:S02]  /*0b80*/  DMUL R52, R18, R32 ;  /* 0x0000002012347228 */ /* 0x000fe40000000000 */
[----:B------:R-:W-:-:S04]  /*0b90*/  DMUL R54, R26, R38 ;  /* 0x000000261a367228 */ /* 0x000fc80000000000 */
[C---:B------:R-:W-:Y:S02]  /*0ba0*/  DFMA R50, R16.reuse, R32, R50 ;  /* 0x000000201032722b */ /* 0x040fe40000000032 */
[----:B------:R-:W-:Y:S02]  /*0bb0*/  DFMA R52, R16, R34, -R52 ;  /* 0x000000221034722b */ /* 0x000fe40000000834 */
[----:B------:R-:W-:-:S04]  /*0bc0*/  DFMA R54, R24, R36, R54 ;  /* 0x000000241836722b */ /* 0x000fc80000000036 */
[----:B------:R-:W-:Y:S02]  /*0bd0*/  DFMA R6, R50, UR10, R6 ;  /* 0x0000000a32067c2b */ /* 0x000fe40008000006 */
[----:B------:R-:W-:Y:S02]  /*0be0*/  DMUL R50, R24, R38 ;  /* 0x0000002618327228 */ /* 0x000fe40000000000 */
[----:B------:R-:W-:Y:S02]  /*0bf0*/  DFMA R12, R52, UR10, R12 ;  /* 0x0000000a340c7c2b */ /* 0x000fe4000800000c */
[----:B------:R-:W-:-:S04]  /*0c00*/  DFMA R8, R54, UR10, R8 ;  /* 0x0000000a36087c2b */ /* 0x000fc80008000008 */
[----:B------:R-:W-:-:S08]  /*0c10*/  DFMA R50, R26, R36, -R50 ;  /* 0x000000241a32722b */ /* 0x000fd00000000832 */
[----:B------:R-:W-:-:S11]  /*0c20*/  DFMA R10, R50, UR10, R10 ;  /* 0x0000000a320a7c2b */ /* 0x000fd6000800000a */
.L_x_3:
[----:B------:R-:W-:Y:S05]  /*0c30*/  @!P1 BRA `(.L_x_4) ;  /* 0x0000000000309947 */ /* 0x000fea0003800000 */
[----:B-----5:R-:W-:Y:S02]  /*0c40*/  DMUL R50, R22, R38 ;  /* 0x0000002616327228 */ /* 0x020fe40000000000 */
[----:B------:R-:W-:-:S06]  /*0c50*/  DMUL R54, R18, R30 ;  /* 0x0000001e12367228 */ /* 0x000fcc0000000000 */
[-C--:B------:R-:W-:Y:S02]  /*0c60*/  DFMA R52, R20, R36.reuse, R50 ;  /* 0x000000241434722b */ /* 0x080fe40000000032 */
[----:B------:R-:W-:Y:S02]  /*0c70*/  DMUL R50, R22, R36 ;  /* 0x0000002416327228 */ /* 0x000fe40000000000 */
[----:B------:R-:W-:-:S04]  /*0c80*/  DFMA R54, R16, R28, R54 ;  /* 0x0000001c1036722b */ /* 0x000fc80000000036 */
[----:B------:R-:W-:Y:S02]  /*0c90*/  DFMA R6, R52, UR8, R6 ;  /* 0x0000000834067c2b */ /* 0x000fe40008000006 */
[----:B------:R-:W-:Y:S02]  /*0ca0*/  DMUL R52, R16, R30 ;  /* 0x0000001e10347228 */ /* 0x000fe40000000000 */
[----:B------:R-:W-:Y:S02]  /*0cb0*/  DFMA R50, R20, R38, -R50 ;  /* 0x000000261432722b */ /* 0x000fe40000000832 */
[----:B------:R-:W-:-:S04]  /*0cc0*/  DFMA R8, R54, UR8, R8 ;  /* 0x0000000836087c2b */ /* 0x000fc80008000008 */
[----:B------:R-:W-:Y:S02]  /*0cd0*/  DFMA R52, R18, R28, -R52 ;  /* 0x0000001c1234722b */ /* 0x000fe40000000834 */
[----:B------:R-:W-:-:S06]  /*0ce0*/  DFMA R12, R50, UR8, R12 ;  /* 0x00000008320c7c2b */ /* 0x000fcc000800000c */
[----:B------:R-:W-:-:S11]  /*0cf0*/  DFMA R10, R52, UR8, R10 ;  /* 0x00000008340a7c2b */ /* 0x000fd6000800000a */
.L_x_4:
[----:B------:R-:W-:Y:S05]  /*0d00*/  @!P4 BRA `(.L_x_5) ;  /* 0x000000000024c947 */ /* 0x000fea0003800000 */
[C---:B-----5:R-:W-:Y:S02]  /*0d10*/  DMUL R54, R22.reuse, R28 ;  /* 0x0000001c16367228 */ /* 0x060fe40000000000 */
[----:B------:R-:W-:-:S06]  /*0d20*/  DMUL R52, R22, R30 ;  /* 0x0000001e16347228 */ /* 0x000fcc0000000000 */
[CCC-:B------:R-:W-:Y:S02]  /*0d30*/  DFMA R50, R20.reuse, R30.reuse, -R54.reuse ;  /* 0x0000001e1432722b */ /* 0x1c0fe40000000836 */
[C---:B------:R-:W-:Y:S02]  /*0d40*/  DFMA R54, R20.reuse, -R30, R54 ;  /* 0x8000001e1436722b */ /* 0x040fe40000000036 */
[----:B------:R-:W-:-:S04]  /*0d50*/  DFMA R52, R20, R28, R52 ;  /* 0x0000001c1434722b */ /* 0x000fc80000000034 */
[----:B------:R-:W-:Y:S02]  /*0d60*/  DFMA R12, R50, UR12, R12 ;  /* 0x0000000c320c7c2b */ /* 0x000fe4000800000c */
[----:B------:R-:W-:Y:S02]  /*0d70*/  DFMA R10, R54, UR12, R10 ;  /* 0x0000000c360a7c2b */ /* 0x000fe4000800000a */
[C---:B------:R-:W-:Y:S02]  /*0d80*/  DFMA R6, R52.reuse, UR12, R6 ;  /* 0x0000000c34067c2b */ /* 0x040fe40008000006 */
[----:B------:R-:W-:-:S11]  /*0d90*/  DFMA R8, R52, UR12, R8 ;  /* 0x0000000c34087c2b */ /* 0x000fd60008000008 */
.L_x_5:
        /* <DEDUP_REMOVED lines=13> */
.L_x_6:
[----:B------:R-:W-:Y:S05]  /*0e70*/  @!P3 BRA `(.L_x_7) ;  /* 0x000000000030b947 */ /* 0x000fea0003800000 */
[C---:B-----5:R-:W-:Y:S02]  /*0e80*/  DMUL R52, R26.reuse, R38 ;  /* 0x000000261a347228 */ /* 0x060fe40000000000 */
[----:B------:R-:W-:Y:S02]  /*0e90*/  DMUL R50, R26, R36 ;  /* 0x000000241a327228 */ /* 0x000fe40000000000 */
[----:B------:R-:W-:-:S04]  /*0ea0*/  DMUL R54, R18, R34 ;  /* 0x0000002212367228 */ /* 0x000fc80000000000 */
[----:B------:R-:W-:Y:S02]  /*0eb0*/  DFMA R36, R24, R36, R52 ;  /* 0x000000241824722b */ /* 0x000fe40000000034 */
[----:B------:R-:W-:Y:S02]  /*0ec0*/  DMUL R52, R16, R34 ;  /* 0x0000002210347228 */ /* 0x000fe40000000000 */
[----:B------:R-:W-:Y:S02]  /*0ed0*/  DFMA R50, R24, R38, -R50 ;  /* 0x000000261832722b */ /* 0x000fe40000000832 */
[-C--:B------:R-:W-:Y:S02]  /*0ee0*/  DFMA R54, R16, R32.reuse, R54 ;  /* 0x000000201036722b */ /* 0x080fe40000000036 */
[----:B------:R-:W-:Y:S02]  /*0ef0*/  DFMA R6, R36, UR10, R6 ;  /* 0x0000000a24067c2b */ /* 0x000fe40008000006 */
[----:B------:R-:W-:-:S02]  /*0f00*/  DFMA R52, R18, R32, -R52 ;  /* 0x000000201234722b */ /* 0x000fc40000000834 */
[----:B------:R-:W-:Y:S02]  /*0f10*/  DFMA R12, R50, UR10, R12 ;  /* 0x0000000a320c7c2b */ /* 0x000fe4000800000c */
[----:B------:R-:W-:-:S04]  /*0f20*/  DFMA R8, R54, UR10, R8 ;  /* 0x0000000a36087c2b */ /* 0x000fc80008000008 */
[----:B------:R-:W-:-:S11]  /*0f30*/  DFMA R10, R52, UR10, R10 ;  /* 0x0000000a340a7c2b */ /* 0x000fd6000800000a */
.L_x_7:
[----:B------:R-:W-:Y:S05]  /*0f40*/  @!P5 BRA `(.L_x_8) ;  /* 0x000000000030d947 */ /* 0x000fea0003800000 */
[C---:B-----5:R-:W-:Y:S02]  /*0f50*/  DMUL R50, R26.reuse, R30 ;  /* 0x0000001e1a327228 */ /* 0x060fe40000000000 */
[----:B------:R-:W-:Y:S02]  /*0f60*/  DMUL R38, R26, R28 ;  /* 0x0000001c1a267228 */ /* 0x000fe40000000000 */
[-C--:B------:R-:W-:Y:S02]  /*0f70*/  DMUL R52, R22, R34.reuse ;  /* 0x0000002216347228 */ /* 0x080fe40000000000 */
[----:B------:R-:W-:Y:S02]  /*0f80*/  DMUL R36, R20, R34 ;  /* 0x0000002214247228 */ /* 0x000fe40000000000 */
[C---:B------:R-:W-:Y:S02]  /*0f90*/  DFMA R50, R24.reuse, R28, R50 ;  /* 0x0000001c1832722b */ /* 0x040fe40000000032 */
[----:B------:R-:W-:-:S02]  /*0fa0*/  DFMA R38, R24, R30, -R38 ;  /* 0x0000001e1826722b */ /* 0x000fc40000000826 */
[-C--:B------:R-:W-:Y:S02]  /*0fb0*/  DFMA R52, R20, R32.reuse, R52 ;  /* 0x000000201434722b */ /* 0x080fe40000000034 */
[----:B------:R-:W-:Y:S02]  /*0fc0*/  DFMA R36, R22, R32, -R36 ;  /* 0x000000201624722b */ /* 0x000fe40000000824 */
[----:B------:R-:W-:Y:S02]  /*0fd0*/  DFMA R6, R50, UR14, R6 ;  /* 0x0000000e32067c2b */ /* 0x000fe40008000006 */
[----:B------:R-:W-:Y:S02]  /*0fe0*/  DFMA R12, R38, UR14, R12 ;  /* 0x0000000e260c7c2b */ /* 0x000fe4000800000c */
[----:B------:R-:W-:Y:S02]  /*0ff0*/  DFMA R8, R52, UR14, R8 ;  /* 0x0000000e34087c2b */ /* 0x000fe40008000008 */
[----:B------:R-:W-:-:S11]  /*1000*/  DFMA R10, R36, UR14, R10 ;  /* 0x0000000e240a7c2b */ /* 0x000fd6000800000a */
.L_x_8:
[----:B------:R-:W-:Y:S05]  /*1010*/  @!P6 BRA `(.L_x_9) ;  /* 0x000000000024e947 */ /* 0x000fea0003800000 */
[C---:B-----5:R-:W-:Y:S02]  /*1020*/  DMUL R28, R26.reuse, R34 ;  /* 0x000000221a1c7228 */ /* 0x060fe40000000000 */
[----:B------:R-:W-:-:S06]  /*1030*/  DMUL R30, R26, R32 ;  /* 0x000000201a1e7228 */ /* 0x000fcc0000000000 */
[C---:B------:R-:W-:Y:S02]  /*1040*/  DFMA R28, R24.reuse, R32, R28 ;  /* 0x00000020181c722b */ /* 0x040fe4000000001c */
[CCC-:B------:R-:W-:Y:S02]  /*1050*/  DFMA R32, R24.reuse, R34.reuse, -R30.reuse ;  /* 0x000000221820722b */ /* 0x1c0fe4000000081e */
[----:B------:R-:W-:-:S04]  /*1060*/  DFMA R30, R24, -R34, R30 ;  /* 0x80000022181e722b */ /* 0x000fc8000000001e */
[C---:B------:R-:W-:Y:S02]  /*1070*/  DFMA R6, R28.reuse, UR16, R6 ;  /* 0x000000101c067c2b */ /* 0x040fe40008000006 */
[----:B------:R-:W-:Y:S02]  /*1080*/  DFMA R8, R28, UR16, R8 ;  /* 0x000000101c087c2b */ /* 0x000fe40008000008 */
[----:B------:R-:W-:Y:S02]  /*1090*/  DFMA R12, R32, UR16, R12 ;  /* 0x00000010200c7c2b */ /* 0x000fe4000800000c */
[----:B------:R-:W-:-:S11]  /*10a0*/  DFMA R10, R30, UR16, R10 ;  /* 0x000000101e0a7c2b */ /* 0x000fd6000800000a */
.L_x_9:
[----:B------:R-:W-:Y:S01]  /*10b0*/  BSSY.RECONVERGENT B0, `(.L_x_10) ;  /* 0x000001c000007945 */ /* 0x000fe20003800200 */
[----:B------:R-:W-:-:S03]  /*10c0*/  @!P2 IMAD.MOV.U32 R52, RZ, RZ, 0x1 ;  /* 0x00000001ff34a424 */ /* 0x000fc600078e00ff */
[----:B------:R-:W-:Y:S05]  /*10d0*/  @!P2 BRA `(.L_x_11) ;  /* 0x000000000064a947 */ /* 0x000fea0003800000 */
[----:B------:R-:W-:Y:S01]  /*10e0*/  UMOV UR20, 0x6dc9c883 ;  /* 0x6dc9c88300147882 */ /* 0x000fe20000000000 */
[----:B------:R-:W-:Y:S01]  /*10f0*/  UMOV UR21, 0x3fe45f30 ;  /* 0x3fe45f3000157882 */ /* 0x000fe20000000000 */
[C---:B------:R-:W-:Y:S01]  /*1100*/  DSETP.GE.AND P0, PT, |R46|.reuse, 2.14748364800000000000e+09, PT ;  /* 0x41e000002e00742a */ /* 0x040fe20003f06200 */
[----:B------:R-:W-:Y:S01]  /*1110*/  BSSY.RECONVERGENT B1, `(.L_x_12) ;  /* 0x0000014000017945 */ /* 0x000fe20003800200 */
[----:B-----5:R-:W-:Y:S01]  /*1120*/  DMUL R28, R46, UR20 ;  /* 0x000000142e1c7c28 */ /* 0x020fe20008000000 */
[----:B------:R-:W-:Y:S01]  /*1130*/  UMOV UR20, 0x54442d18 ;  /* 0x54442d1800147882 */ /* 0x000fe20000000000 */
[----:B------:R-:W-:-:S04]  /*1140*/  UMOV UR21, 0x3ff921fb ;  /* 0x3ff921fb00157882 */ /* 0x000fc80000000000 */
[----:B------:R-:W0:Y:S08]  /*1150*/  F2I.F64 R52, R28 ;  /* 0x0000001c00347311 */ /* 0x000e300000301100 */
[----:B0-----:R-:W0:Y:S02]  /*1160*/  I2F.F64 R48, R52 ;  /* 0x0000003400307312 */ /* 0x001e240000201c00 */
[----:B0-----:R-:W-:Y:S01]  /*1170*/  DFMA R30, R48, -UR20, R46 ;  /* 0x80000014301e7c2b */ /* 0x001fe2000800002e */
[----:B------:R-:W-:Y:S01]  /*1180*/  UMOV UR20, 0x33145c00 ;  /* 0x33145c0000147882 */ /* 0x000fe20000000000 */
[----:B------:R-:W-:-:S06]  /*1190*/  UMOV UR21, 0x3c91a626 ;  /* 0x3c91a62600157882 */ /* 0x000fcc0000000000 */
[----:B------:R-:W-:Y:S01]  /*11a0*/  DFMA R30, R48, -UR20, R30 ;  /* 0x80000014301e7c2b */ /* 0x000fe2000800001e */
[----:B------:R-:W-:Y:S01]  /*11b0*/  UMOV UR20, 0x252049c0 ;  /* 0x252049c000147882 */ /* 0x000fe20000000000 */
[----:B------:R-:W-:-:S06]  /*11c0*/  UMOV UR21, 0x397b839a ;  /* 0x397b839a00157882 */ /* 0x000fcc0000000000 */
[----:B------:R-:W-:Y:S01]  /*11d0*/  DFMA R48, R48, -UR20, R30 ;  /* 0x8000001430307c2b */ /* 0x000fe2000800001e */
[----:B------:R-:W-:Y:S10]  /*11e0*/  @!P0 BRA `(.L_x_13) ;  /* 0x0000000000188947 */ /* 0x000ff40003800000 */
[----:B------:R-:W-:Y:S01]  /*11f0*/  IMAD.MOV.U32 R28, RZ, RZ, R46 ;  /* 0x000000ffff1c7224 */ /* 0x000fe200078e002e */
[----:B------:R-:W-:Y:S01]  /*1200*/  MOV R50, 0x1230 ;  /* 0x0000123000327802 */ /* 0x000fe20000000f00 */
[----:B------:R-:W-:-:S07]  /*1210*/  IMAD.MOV.U32 R38, RZ, RZ, R47 ;  /* 0x000000ffff267224 */ /* 0x000fce00078e002f */
[----:B------:R-:W-:Y:S05]  /*1220*/  CALL.REL.NOINC `($_Z13spectrum_r_ijiiiidddPKdS0_PK7double2PS1_$__internal_trig_reduction_slowpathd) ;  /* 0x0000000400c87944 */ /* 0x000fea0003c00000 */
[----:B------:R-:W-:Y:S02]  /*1230*/  IMAD.MOV.U32 R48, RZ, RZ, R28 ;  /* 0x000000ffff307224 */ /* 0x000fe400078e001c */
[----:B------:R-:W-:-:S07]  /*1240*/  IMAD.MOV.U32 R49, RZ, RZ, R29 ;  /* 0x000000ffff317224 */ /* 0x000fce00078e001d */
.L_x_13:
[----:B------:R-:W-:Y:S05]  /*1250*/  BSYNC.RECONVERGENT B1 ;  /* 0x0000000000017941 */ /* 0x000fea0003800200 */
.L_x_12:
[----:B------:R-:W-:-:S07]  /*1260*/  VIADD R52, R52, 0x1 ;  /* 0x0000000134347836 */ /* 0x000fce0000000000 */
.L_x_11:
[----:B------:R-:W-:Y:S05]  /*1270*/  BSYNC.RECONVERGENT B0 ;  /* 0x0000000000007941 */ /* 0x000fea0003800200 */
.L_x_10:
[----:B-----5:R-:W-:-:S05]  /*1280*/  IMAD.SHL.U32 R28, R52, 0x40, RZ ;  /* 0x00000040341c7824 */ /* 0x020fca00078e00ff */
[----:B------:R-:W-:-:S04]  /*1290*/  LOP3.LUT R28, R28, 0x40, RZ, 0xc0, !PT ;  /* 0x000000401c1c7812 */ /* 0x000fc800078ec0ff */
[----:B------:R-:W-:-:S05]  /*12a0*/  IADD3 R54, P0, PT, R28, UR26, RZ ;  /* 0x0000001a1c367c10 */ /* 0x000fca000ff1e0ff */
[----:B------:R-:W-:-:S05]  /*12b0*/  IMAD.X R55, RZ, RZ, UR27, P0 ;  /* 0x0000001bff377e24 */ /* 0x000fca00080e06ff */
[----:B------:R-:W2:Y:S04]  /*12c0*/  LDG.E.128.CONSTANT R28, desc[UR22][R54.64] ;  /* 0x00000016361c7981 */ /* 0x000ea8000c1e9d00 */
[----:B------:R-:W3:Y:S04]  /*12d0*/  LDG.E.128.CONSTANT R32, desc[UR22][R54.64+0x10] ;  /* 0x0000101636207981 */ /* 0x000ee8000c1e9d00 */
[----:B------:R-:W4:Y:S01]  /*12e0*/  LDG.E.128.CONSTANT R36, desc[UR22][R54.64+0x20] ;  /* 0x0000201636247981 */ /* 0x000f22000c1e9d00 */
[----:B------:R-:W-:Y:S01]  /*12f0*/  LOP3.LUT R50, R52, 0x1, RZ, 0xc0, !PT ;  /* 0x0000000134327812 */ /* 0x000fe200078ec0ff */
[----:B------:R-:W-:Y:S01]  /*1300*/  IMAD.MOV.U32 R56, RZ, RZ, 0x20fd8164 ;  /* 0x20fd8164ff387424 */ /* 0x000fe200078e00ff */
[----:B------:R-:W-:Y:S01]  /*1310*/  BSSY.RECONVERGENT B0, `(.L_x_14) ;  /* 0x000002f000007945 */ /* 0x000fe20003800200 */
[----:B------:R-:W-:Y:S01]  /*1320*/  IMAD.MOV.U32 R53, RZ, RZ, 0x3da8ff83 ;  /* 0x3da8ff83ff357424 */ /* 0x000fe200078e00ff */
[----:B------:R-:W-:Y:S01]  /*1330*/  ISETP.NE.U32.AND P0, PT, R50, 0x1, PT ;  /* 0x000000013200780c */ /* 0x000fe20003f05070 */
[----:B------:R-:W-:-:S03]  /*1340*/  DMUL R50, R48, R48 ;  /* 0x0000003030327228 */ /* 0x000fc60000000000 */
[----:B------:R-:W-:Y:S02]  /*1350*/  FSEL R56, R56, -8.06006814911005101289e+34, !P0 ;  /* 0xf9785eba38387808 */ /* 0x000fe40004000000 */
[----:B------:R-:W-:-:S06]  /*1360*/  FSEL R57, -R53, 0.11223486810922622681, !P0 ;  /* 0x3de5db6535397808 */ /* 0x000fcc0004000100 */
[----:B--2---:R-:W-:-:S08]  /*1370*/  DFMA R28, R50, R56, R28 ;  /* 0x00000038321c722b */ /* 0x004fd0000000001c */
[----:B------:R-:W-:-:S08]  /*1380*/  DFMA R28, R50, R28, R30 ;  /* 0x0000001c321c722b */ /* 0x000fd0000000001e */
[----:B---3--:R-:W-:-:S08]  /*1390*/  DFMA R28, R50, R28, R32 ;  /* 0x0000001c321c722b */ /* 0x008fd00000000020 */
[----:B------:R-:W-:-:S08]  /*13a0*/  DFMA R28, R50, R28, R34 ;  /* 0x0000001c321c722b */ /* 0x000fd00000000022 */
[----:B----4-:R-:W-:-:S08]  /*13b0*/  DFMA R28, R50, R28, R36 ;  /* 0x0000001c321c722b */ /* 0x010fd00000000024 */
[----:B------:R-:W-:-:S08]  /*13c0*/  DFMA R28, R50, R28, R38 ;  /* 0x0000001c321c722b */ /* 0x000fd00000000026 */
[----:B------:R-:W-:Y:S02]  /*13d0*/  DFMA R48, R28, R48, R48 ;  /* 0x000000301c30722b */ /* 0x000fe40000000030 */
[----:B------:R-:W-:Y:S02]  /*13e0*/  DFMA R28, R50, R28, 1 ;  /* 0x3ff00000321c742b */ /* 0x000fe4000000001c */
[----:B------:R-:W-:-:S08]  /*13f0*/  @!P2 DMUL R50, RZ, R46 ;  /* 0x0000002eff32a228 */ /* 0x000fd00000000000 */
[----:B------:R-:W-:Y:S02]  /*1400*/  FSEL R30, R28, R48, !P0 ;  /* 0x000000301c1e7208 */ /* 0x000fe40004000000 */
[----:B------:R-:W-:Y:S02]  /*1410*/  FSEL R31, R29, R49, !P0 ;  /* 0x000000311d1f7208 */ /* 0x000fe40004000000 */
[----:B------:R-:W-:Y:S01]  /*1420*/  LOP3.LUT P0, RZ, R52, 0x2, RZ, 0xc0, !PT ;  /* 0x0000000234ff7812 */ /* 0x000fe2000780c0ff */
[----:B------:R-:W-:-:S03]  /*1430*/  @!P2 IMAD.MOV.U32 R52, RZ, RZ, RZ ;  /* 0x000000ffff34a224 */ /* 0x000fc600078e00ff */
[----:B------:R-:W-:-:S10]  /*1440*/  DADD R28, RZ, -R30 ;  /* 0x00000000ff1c7229 */ /* 0x000fd4000000081e */
[----:B------:R-:W-:Y:S02]  /*1450*/  FSEL R48, R30, R28, !P0 ;  /* 0x0000001c1e307208 */ /* 0x000fe40004000000 */
[----:B------:R-:W-:Y:S01]  /*1460*/  FSEL R49, R31, R29, !P0 ;  /* 0x0000001d1f317208 */ /* 0x000fe20004000000 */
[----:B------:R-:W-:Y:S06]  /*1470*/  @!P2 BRA `(.L_x_15) ;  /* 0x000000000060a947 */ /* 0x000fec0003800000 */
[----:B------:R-:W-:Y:S01]  /*1480*/  UMOV UR20, 0x6dc9c883 ;  /* 0x6dc9c88300147882 */ /* 0x000fe20000000000 */
[----:B------:R-:W-:Y:S01]  /*1490*/  UMOV UR21, 0x3fe45f30 ;  /* 0x3fe45f3000157882 */ /* 0x000fe20000000000 */
[C---:B------:R-:W-:Y:S02]  /*14a0*/  DSETP.GE.AND P0, PT, |R46|.reuse, 2.14748364800000000000e+09, PT ;  /* 0x41e000002e00742a */ /* 0x040fe40003f06200 */
[----:B------:R-:W-:Y:S01]  /*14b0*/  DMUL R52, R46, UR20 ;  /* 0x000000142e347c28 */ /* 0x000fe20008000000 */
[----:B------:R-:W-:Y:S01]  /*14c0*/  UMOV UR20, 0x54442d18 ;  /* 0x54442d1800147882 */ /* 0x000fe20000000000 */
[----:B------:R-:W-:-:S08]  /*14d0*/  UMOV UR21, 0x3ff921fb ;  /* 0x3ff921fb00157882 */ /* 0x000fd00000000000 */
        /* <DEDUP_REMOVED lines=10> */
[----:B------:R-:W-:Y:S01]  /*1580*/  BSSY.RECONVERGENT B1, `(.L_x_16) ;  /* 0x0000005000017945 */ /* 0x000fe20003800200 */
[----:B------:R-:W-:Y:S01]  /*1590*/  IMAD.MOV.U32 R28, RZ, RZ, R46 ;  /* 0x000000ffff1c7224 */ /* 0x000fe200078e002e */
[----:B------:R-:W-:Y:S01]  /*15a0*/  MOV R50, 0x15d0 ;  /* 0x000015d000327802 */ /* 0x000fe20000000f00 */
[----:B------:R-:W-:-:S07]  /*15b0*/  IMAD.MOV.U32 R38, RZ, RZ, R47 ;  /* 0x000000ffff267224 */ /* 0x000fce00078e002f */
[----:B------:R-:W-:Y:S05]  /*15c0*/  CALL.REL.NOINC `($_Z13spectrum_r_ijiiiidddPKdS0_PK7double2PS1_$__internal_trig_reduction_slowpathd) ;  /* 0x0000000000e07944 */ /* 0x000fea0003c00000 */
[----:B------:R-:W-:Y:S05]  /*15d0*/  BSYNC.RECONVERGENT B1 ;  /* 0x0000000000017941 */ /* 0x000fea0003800200 */
.L_x_16:
[----:B------:R-:W-:Y:S02]  /*15e0*/  IMAD.MOV.U32 R50, RZ, RZ, R28 ;  /* 0x000000ffff327224 */ /* 0x000fe400078e001c */
[----:B------:R-:W-:-:S07]  /*15f0*/  IMAD.MOV.U32 R51, RZ, RZ, R29 ;  /* 0x000000ffff337224 */ /* 0x000fce00078e001d */
.L_x_15:
[----:B------:R-:W-:Y:S05]  /*1600*/  BSYNC.RECONVERGENT B0 ;  /* 0x0000000000007941 */ /* 0x000fea0003800200 */
.L_x_14:
[----:B------:R-:W-:-:S05]  /*1610*/  IMAD.SHL.U32 R28, R52, 0x40, RZ ;  /* 0x00000040341c7824 */ /* 0x000fca00078e00ff */
        /* <DEDUP_REMOVED lines=8> */
[----:B------:R-:W-:Y:S01]  /*16a0*/  UIADD3 UR4, UPT, UPT, UR4, 0x1, URZ ;  /* 0x0000000104047890 */ /* 0x000fe2000fffe0ff */
[----:B------:R-:W-:Y:S01]  /*16b0*/  IMAD.MOV.U32 R53, RZ, RZ, 0x3da8ff83 ;  /* 0x3da8ff83ff357424 */ /* 0x000fe200078e00ff */
[----:B------:R-:W-:Y:S01]  /*16c0*/  ISETP.NE.U32.AND P0, PT, R46, 0x1, PT ;  /* 0x000000012e00780c */ /* 0x000fe20003f05070 */
[----:B------:R-:W-:Y:S01]  /*16d0*/  DMUL R46, R50, R50 ;  /* 0x00000032322e7228 */ /* 0x000fe20000000000 */
[----:B------:R-:W-:-:S02]  /*16e0*/  UISETP.NE.AND UP0, UPT, UR4, -0x1, UPT ;  /* 0xffffffff0400788c */ /* 0x000fc4000bf05270 */
        /* <DEDUP_REMOVED lines=9> */
[----:B------:R-:W-:-:S10]  /*1780*/  DFMA R28, R46, R28, 1 ;  /* 0x3ff000002e1c742b */ /* 0x000fd4000000001c */
[----:B------:R-:W-:Y:S02]  /*1790*/  FSEL R30, R28, R50, !P0 ;  /* 0x000000321c1e7208 */ /* 0x000fe40004000000 */
[----:B------:R-:W-:Y:S02]  /*17a0*/  FSEL R31, R29, R51, !P0 ;  /* 0x000000331d1f7208 */ /* 0x000fe40004000000 */
[----:B------:R-:W-:-:S04]  /*17b0*/  LOP3.LUT P0, RZ, R52, 0x2, RZ, 0xc0, !PT ;  /* 0x0000000234ff7812 */ /* 0x000fc8000780c0ff */
[----:B------:R-:W-:-:S10]  /*17c0*/  DADD R28, RZ, -R30 ;  /* 0x00000000ff1c7229 */ /* 0x000fd4000000081e */
[----:B------:R-:W-:Y:S02]  /*17d0*/  FSEL R28, R30, R28, !P0 ;  /* 0x0000001c1e1c7208 */ /* 0x000fe40004000000 */
[----:B------:R-:W-:-:S06]  /*17e0*/  FSEL R29, R31, R29, !P0 ;  /* 0x0000001d1f1d7208 */ /* 0x000fcc0004000000 */
[C---:B------:R-:W-:Y:S02]  /*17f0*/  DMUL R30, R28.reuse, R12 ;  /* 0x0000000c1c1e7228 */ /* 0x040fe40000000000 */
[C---:B------:R-:W-:Y:S02]  /*1800*/  DMUL R34, R28.reuse, R6 ;  /* 0x000000061c227228 */ /* 0x040fe40000000000 */
[C---:B------:R-:W-:Y:S02]  /*1810*/  DMUL R32, R28.reuse, R10 ;  /* 0x0000000a1c207228 */ /* 0x040fe40000000000 */
[----:B------:R-:W-:Y:S02]  /*1820*/  DMUL R28, R28, R8 ;  /* 0x000000081c1c7228 */ /* 0x000fe40000000000 */
[C---:B------:R-:W-:Y:S02]  /*1830*/  DFMA R30, R48.reuse, R6, -R30 ;  /* 0x00000006301e722b */ /* 0x040fe4000000081e */
[----:B------:R-:W-:-:S02]  /*1840*/  DFMA R34, R48, R12, R34 ;  /* 0x0000000c3022722b */ /* 0x000fc40000000022 */
[C---:B------:R-:W-:Y:S02]  /*1850*/  DFMA R32, R48.reuse, R8, R32 ;  /* 0x000000083020722b */ /* 0x040fe40000000020 */
[----:B------:R-:W-:-:S06]  /*1860*/  DFMA R28, R48, R10, -R28 ;  /* 0x0000000a301c722b */ /* 0x000fcc000000081c */
[----:B------:R-:W-:Y:S02]  /*1870*/  DADD R30, R30, R32 ;  /* 0x000000001e1e7229 */ /* 0x000fe40000000020 */
[----:B------:R-:W-:-:S06]  /*1880*/  DADD R28, R34, R28 ;  /* 0x00000000221c7229 */ /* 0x000fcc000000001c */
[----:B------:R-:W-:Y:S02]  /*1890*/  DADD R14, R30, R14 ;  /* 0x000000001e0e7229 */ /* 0x000fe4000000000e */
[----:B------:R-:W-:Y:S01]  /*18a0*/  DADD R4, R28, R4 ;  /* 0x000000001c047229 */ /* 0x000fe20000000004 */
[----:B------:R-:W-:Y:S10]  /*18b0*/  BRA.U UP0, `(.L_x_17) ;  /* 0xffffffed00b87547 */ /* 0x000ff4000b83ffff */
.L_x_0:
[----:B------:R-:W0:Y:S01]  /*18c0*/  LDC.64 R6, c[0x0][0x3c0] ;  /* 0x0000f000ff067b82 */ /* 0x000e220000000a00 */
[----:B------:R-:W1:Y:S02]  /*18d0*/  LDCU UR5, c[0x0][0x38c] ;  /* 0x00007180ff0577ac */ /* 0x000e640008000800 */
[----:B-1----:R-:W-:-:S04]  /*18e0*/  IMAD R3, R0, UR5, R3 ;  /* 0x0000000500037c24 */ /* 0x002fc8000f8e0203 */
[----:B0-----:R-:W-:-:S05]  /*18f0*/  IMAD.WIDE R2, R3, 0x10, R6 ;  /* 0x0000001003027825 */ /* 0x001fca00078e0206 */
[----:B------:R-:W2:Y:S02]  /*1900*/  LDG.E.128 R8, desc[UR22][R2.64] ;  /* 0x0000001602087981 */ /* 0x000ea4000c1e1d00 */
[----:B--2---:R-:W-:Y:S02]  /*1910*/  DADD R8, R8, R14 ;  /* 0x0000000008087229 */ /* 0x004fe4000000000e */
[----:B------:R-:W-:-:S07]  /*1920*/  DADD R10, R10, R4 ;  /* 0x000000000a0a7229 */ /* 0x000fce0000000004 */
[----:B------:R-:W-:Y:S01]  /*1930*/  STG.E.128 desc[UR22][R2.64], R8 ;  /* 0x0000000802007986 */ /* 0x000fe2000c101d16 */
[----:B------:R-:W-:Y:S05]  /*1940*/  EXIT ;  /* 0x000000000000794d */ /* 0x000fea0003800000 */
        .type           $_Z13spectrum_r_ijiiiidddPKdS0_PK7double2PS1_$__internal_trig_reduction_slowpathd,@function
        .size           $_Z13spectrum_r_ijiiiidddPKdS0_PK7double2PS1_$__internal_trig_reduction_slowpathd,(.L_x_64 - $_Z13spectrum_r_ijiiiidddPKdS0_PK7double2PS1_$__internal_trig_reduction_slowpathd)
$_Z13spectrum_r_ijiiiidddPKdS0_PK7double2PS1_$__internal_trig_reduction_slowpathd:
[----:B------:R-:W-:Y:S01]  /*1950*/  SHF.R.U32.HI R36, RZ, 0x14, R38 ;  /* 0x00000014ff247819 */ /* 0x000fe20000011626 */
[----:B------:R-:W-:Y:S02]  /*1960*/  IMAD.MOV.U32 R37, RZ, RZ, R28 ;  /* 0x000000ffff257224 */ /* 0x000fe400078e001c */
[----:B------:R-:W-:Y:S01]  /*1970*/  IMAD.MOV.U32 R28, RZ, RZ, RZ ;  /* 0x000000ffff1c7224 */ /* 0x000fe200078e00ff */
[----:B------:R-:W-:-:S04]  /*1980*/  LOP3.LUT R29, R36, 0x7ff, RZ, 0xc0, !PT ;  /* 0x000007ff241d7812 */ /* 0x000fc800078ec0ff */
[----:B------:R-:W-:-:S13]  /*1990*/  ISETP.NE.AND P0, PT, R29, 0x7ff, PT ;  /* 0x000007ff1d00780c */ /* 0x000fda0003f05270 */
[----:B------:R-:W-:Y:S05]  /*19a0*/  @!P0 BRA `(.L_x_18) ;  /* 0x0000000800488947 */ /* 0x000fea0003800000 */
[----:B------:R-:W-:Y:S01]  /*19b0*/  VIADD R28, R29, 0xfffffc00 ;  /* 0xfffffc001d1c7836 */ /* 0x000fe20000000000 */
[----:B------:R-:W-:Y:S01]  /*19c0*/  BSSY.RECONVERGENT B2, `(.L_x_19) ;  /* 0x000002f000027945 */ /* 0x000fe20003800200 */
[----:B------:R-:W-:-:S03]  /*19d0*/  CS2R R32, SRZ ;  /* 0x0000000000207805 */ /* 0x000fc6000001ff00 */
[----:B------:R-:W-:Y:S02]  /*19e0*/  SHF.R.U32.HI R39, RZ, 0x6, R28 ;  /* 0x00000006ff277819 */ /* 0x000fe4000001161c */
[----:B------:R-:W-:Y:S02]  /*19f0*/  ISETP.GE.U32.AND P0, PT, R28, 0x80, PT ;  /* 0x000000801c00780c */ /* 0x000fe40003f06070 */
[C---:B------:R-:W-:Y:S02]  /*1a00*/  IADD3 R34, PT, PT, -R39.reuse, 0x13, RZ ;  /* 0x0000001327227810 */ /* 0x040fe40007ffe1ff */
[----:B------:R-:W-:Y:S02]  /*1a10*/  IADD3 R35, PT, PT, -R39, 0xf, RZ ;  /* 0x0000000f27237810 */ /* 0x000fe40007ffe1ff */
[----:B------:R-:W-:-:S04]  /*1a20*/  SEL R34, R34, 0x12, P0 ;  /* 0x0000001222227807 */ /* 0x000fc80000000000 */
[----:B------:R-:W-:-:S13]  /*1a30*/  ISETP.GE.AND P0, PT, R35, R34, PT ;  /* 0x000000222300720c */ /* 0x000fda0003f06270 */
[----:B------:R-:W-:Y:S05]  /*1a40*/  @P0 BRA `(.L_x_20) ;  /* 0x0000000000980947 */ /* 0x000fea0003800000 */
[----:B------:R-:W0:Y:S01]  /*1a50*/  LDC.64 R28, c[0x0][0x358] ;  /* 0x0000d600ff1c7b82 */ /* 0x000e220000000a00 */
[C---:B------:R-:W-:Y:S01]  /*1a60*/  SHF.L.U64.HI R53, R37.reuse, 0xb, R38 ;  /* 0x0000000b25357819 */ /* 0x040fe20000010226 */
[----:B------:R-:W-:Y:S01]  /*1a70*/  BSSY.RECONVERGENT B3, `(.L_x_21) ;  /* 0x0000022000037945 */ /* 0x000fe20003800200 */
[----:B------:R-:W-:Y:S01]  /*1a80*/  IMAD.SHL.U32 R37, R37, 0x800, RZ ;  /* 0x0000080025257824 */ /* 0x000fe200078e00ff */
[----:B------:R-:W-:Y:S01]  /*1a90*/  IADD3 R51, PT, PT, RZ, -R39, -R34 ;  /* 0x80000027ff337210 */ /* 0x000fe20007ffe822 */
[----:B------:R-:W-:Y:S01]  /*1aa0*/  IMAD.MOV.U32 R52, RZ, RZ, RZ ;  /* 0x000000ffff347224 */ /* 0x000fe200078e00ff */
[----:B------:R-:W-:Y:S02]  /*1ab0*/  CS2R R32, SRZ ;  /* 0x0000000000207805 */ /* 0x000fe4000001ff00 */
[----:B------:R-:W-:-:S07]  /*1ac0*/  LOP3.LUT R53, R53, 0x80000000, RZ, 0xfc, !PT ;  /* 0x8000000035357812 */ /* 0x000fce00078efcff */
.L_x_22:
[----:B------:R-:W1:Y:S01]  /*1ad0*/  LDC.64 R30, c[0x4][RZ] ;  /* 0x01000000ff1e7b82 */ /* 0x000e620000000a00 */
[----:B0-----:R-:W-:Y:S02]  /*1ae0*/  R2UR UR20, R28 ;  /* 0x000000001c1472ca */ /* 0x001fe400000e0000 */
[----:B------:R-:W-:Y:S01]  /*1af0*/  R2UR UR21, R29 ;  /* 0x000000001d1572ca */ /* 0x000fe200000e0000 */
[----:B-1----:R-:W-:-:S12]  /*1b00*/  IMAD.WIDE R30, R35, 0x8, R30 ;  /* 0x00000008231e7825 */ /* 0x002fd800078e021e */
[----:B------:R-:W2:Y:S01]  /*1b10*/  LDG.E.64.CONSTANT R30, desc[UR20][R30.64] ;  /* 0x000000141e1e7981 */ /* 0x000ea2000c1e9b00 */
[----:B------:R-:W-:Y:S02]  /*1b20*/  VIADD R51, R51, 0x1 ;  /* 0x0000000133337836 */ /* 0x000fe40000000000 */
[----:B------:R-:W-:Y:S02]  /*1b30*/  VIADD R35, R35, 0x1 ;  /* 0x0000000123237836 */ /* 0x000fe40000000000 */
[----:B--2---:R-:W-:-:S04]  /*1b40*/  IMAD.WIDE.U32 R32, P3, R30, R37, R32 ;  /* 0x000000251e207225 */ /* 0x004fc80007860020 */
[----:B------:R-:W-:Y:S02]  /*1b50*/  IMAD R55, R30, R53, RZ ;  /* 0x000000351e377224 */ /* 0x000fe400078e02ff */
[CC--:B------:R-:W-:Y:S02]  /*1b60*/  IMAD R54, R31.reuse, R37.reuse, RZ ;  /* 0x000000251f367224 */ /* 0x0c0fe400078e02ff */
[----:B------:R-:W-:Y:S01]  /*1b70*/  IMAD.HI.U32 R57, R31, R37, RZ ;  /* 0x000000251f397227 */ /* 0x000fe200078e00ff */
[----:B------:R-:W-:-:S03]  /*1b80*/  IADD3 R33, P0, PT, R55, R33, RZ ;  /* 0x0000002137217210 */ /* 0x000fc60007f1e0ff */
[----:B------:R-:W-:Y:S01]  /*1b90*/  IMAD R55, R52, 0x8, R1 ;  /* 0x0000000834377824 */ /* 0x000fe200078e0201 */
[----:B------:R-:W-:Y:S01]  /*1ba0*/  IADD3 R33, P1, PT, R54, R33, RZ ;  /* 0x0000002136217210 */ /* 0x000fe20007f3e0ff */
[----:B------:R-:W-:-:S04]  /*1bb0*/  IMAD.HI.U32 R54, R30, R53, RZ ;  /* 0x000000351e367227 */ /* 0x000fc800078e00ff */
[----:B------:R-:W-:Y:S01]  /*1bc0*/  IMAD.X R30, RZ, RZ, R54, P3 ;  /* 0x000000ffff1e7224 */ /* 0x000fe200018e0636 */
[----:B------:R0:W-:Y:S01]  /*1bd0*/  STL.64 [R55], R32 ;  /* 0x0000002037007387 */ /* 0x0001e20000100a00 */
[----:B------:R-:W-:-:S03]  /*1be0*/  IMAD.HI.U32 R54, R31, R53, RZ ;  /* 0x000000351f367227 */ /* 0x000fc600078e00ff */
[----:B------:R-:W-:Y:S01]  /*1bf0*/  IADD3.X R30, P0, PT, R57, R30, RZ, P0, !PT ;  /* 0x0000001e391e7210 */ /* 0x000fe2000071e4ff */
[----:B------:R-:W-:Y:S02]  /*1c00*/  IMAD R31, R31, R53, RZ ;  /* 0x000000351f1f7224 */ /* 0x000fe400078e02ff */
[----:B------:R-:W-:-:S03]  /*1c10*/  VIADD R52, R52, 0x1 ;  /* 0x0000000134347836 */ /* 0x000fc60000000000 */
[----:B------:R-:W-:Y:S01]  /*1c20*/  IADD3.X R31, P1, PT, R31, R30, RZ, P1, !PT ;  /* 0x0000001e1f1f7210 */ /* 0x000fe20000f3e4ff */
[----:B------:R-:W-:Y:S01]  /*1c30*/  IMAD.X R30, RZ, RZ, R54, P0 ;  /* 0x000000ffff1e7224 */ /* 0x000fe200000e0636 */
[----:B------:R-:W-:-:S03]  /*1c40*/  ISETP.NE.AND P0, PT, R51, -0xf, PT ;  /* 0xfffffff13300780c */ /* 0x000fc60003f05270 */
[----:B------:R-:W-:Y:S02]  /*1c50*/  IMAD.X R30, RZ, RZ, R30, P1 ;  /* 0x000000ffff1e7224 */ /* 0x000fe400008e061e */
[----:B0-----:R-:W-:Y:S02]  /*1c60*/  IMAD.MOV.U32 R32, RZ, RZ, R31 ;  /* 0x000000ffff207224 */ /* 0x001fe400078e001f */
[----:B------:R-:W-:-:S06]  /*1c70*/  IMAD.MOV.U32 R33, RZ, RZ, R30 ;  /* 0x000000ffff217224 */ /* 0x000fcc00078e001e */
[----:B------:R-:W-:Y:S05]  /*1c80*/  @P0 BRA `(.L_x_22) ;  /* 0xfffffffc00900947 */ /* 0x000fea000383ffff */
[----:B------:R-:W-:Y:S05]  /*1c90*/  BSYNC.RECONVERGENT B3 ;  /* 0x0000000000037941 */ /* 0x000fea0003800200 */
.L_x_21:
[----:B------:R-:W-:-:S07]  /*1ca0*/  IMAD.MOV.U32 R35, RZ, RZ, R34 ;  /* 0x000000ffff237224 */ /* 0x000fce00078e0022 */
.L_x_20:
[----:B------:R-:W-:Y:S05]  /*1cb0*/  BSYNC.RECONVERGENT B2 ;  /* 0x0000000000027941 */ /* 0x000fea0003800200 */
.L_x_19:
[----:B------:R-:W-:Y:S01]  /*1cc0*/  LOP3.LUT P0, R55, R36, 0x3f, RZ, 0xc0, !PT ;  /* 0x0000003f24377812 */ /* 0x000fe2000780c0ff */
[----:B------:R-:W-:-:S04]  /*1cd0*/  IMAD.IADD R28, R39, 0x1, R35 ;  /* 0x00000001271c7824 */ /* 0x000fc800078e0223 */
[----:B------:R-:W-:-:S05]  /*1ce0*/  IMAD.U32 R57, R28, 0x8, R1 ;  /* 0x000000081c397824 */ /* 0x000fca00078e0001 */
[----:B------:R0:W-:Y:S04]  /*1cf0*/  STL.64 [R57+-0x78], R32 ;  /* 0xffff882039007387 */ /* 0x0001e80000100a00 */
[----:B------:R-:W2:Y:S04]  /*1d00*/  @P0 LDL.64 R36, [R1+0x8] ;  /* 0x0000080001240983 */ /* 0x000ea80000100a00 */
[----:B------:R-:W3:Y:S04]  /*1d10*/  LDL.64 R30, [R1+0x10] ;  /* 0x00001000011e7983 */ /* 0x000ee80000100a00 */
[----:B------:R-:W4:Y:S01]  /*1d20*/  LDL.64 R28, [R1+0x18] ;  /* 0x00001800011c7983 */ /* 0x000f220000100a00 */
[----:B------:R-:W-:Y:S01]  /*1d30*/  @P0 LOP3.LUT R34, R55, 0x3f, RZ, 0x3c, !PT ;  /* 0x0000003f37220812 */ /* 0x000fe200078e3cff */
[----:B------:R-:W-:Y:S01]  /*1d40*/  BSSY.RECONVERGENT B2, `(.L_x_23) ;  /* 0x0000034000027945 */ /* 0x000fe20003800200 */
[----:B--2---:R-:W-:-:S02]  /*1d50*/  @P0 SHF.R.U64 R35, R36, 0x1, R37 ;  /* 0x0000000124230819 */ /* 0x004fc40000001225 */
[----:B------:R-:W-:Y:S02]  /*1d60*/  @P0 SHF.R.U32.HI R37, RZ, 0x1, R37 ;  /* 0x00000001ff250819 */ /* 0x000fe40000011625 */
[CC--:B---3--:R-:W-:Y:S02]  /*1d70*/  @P0 SHF.L.U32 R39, R30.reuse, R55.reuse, RZ ;  /* 0x000000371e270219 */ /* 0x0c8fe400000006ff */
[----:B0-----:R-:W-:Y:S02]  /*1d80*/  @P0 SHF.R.U64 R32, R35, R34, R37 ;  /* 0x0000002223200219 */ /* 0x001fe40000001225 */
[--C-:B------:R-:W-:Y:S02]  /*1d90*/  @P0 SHF.R.U32.HI R53, RZ, 0x1, R31.reuse ;  /* 0x00000001ff350819 */ /* 0x100fe4000001161f */
[C-C-:B------:R-:W-:Y:S02]  /*1da0*/  @P0 SHF.R.U64 R51, R30.reuse, 0x1, R31.reuse ;  /* 0x000000011e330819 */ /* 0x140fe4000000121f */
[----:B------:R-:W-:-:S02]  /*1db0*/  @P0 SHF.L.U64.HI R36, R30, R55, R31 ;  /* 0x000000371e240219 */ /* 0x000fc4000001021f */
[----:B------:R-:W-:Y:S02]  /*1dc0*/  @P0 SHF.R.U32.HI R33, RZ, R34, R37 ;  /* 0x00000022ff210219 */ /* 0x000fe40000011625 */
[----:B------:R-:W-:Y:S02]  /*1dd0*/  @P0 LOP3.LUT R30, R39, R32, RZ, 0xfc, !PT ;  /* 0x00000020271e0212 */ /* 0x000fe400078efcff */
[----:B----4-:R-:W-:Y:S02]  /*1de0*/  @P0 SHF.L.U32 R35, R28, R55, RZ ;  /* 0x000000371c230219 */ /* 0x010fe400000006ff */
[----:B------:R-:W-:Y:S01]  /*1df0*/  @P0 SHF.R.U64 R52, R51, R34, R53 ;  /* 0x0000002233340219 */ /* 0x000fe20000001235 */
[----:B------:R-:W-:Y:S01]  /*1e00*/  IMAD.SHL.U32 R32, R30, 0x4, RZ ;  /* 0x000000041e207824 */ /* 0x000fe200078e00ff */
[----:B------:R-:W-:Y:S02]  /*1e10*/  @P0 LOP3.LUT R31, R36, R33, RZ, 0xfc, !PT ;  /* 0x00000021241f0212 */ /* 0x000fe400078efcff */
[----:B------:R-:W-:-:S02]  /*1e20*/  @P0 SHF.L.U64.HI R55, R28, R55, R29 ;  /* 0x000000371c370219 */ /* 0x000fc4000001021d */
[----:B------:R-:W-:Y:S02]  /*1e30*/  @P0 LOP3.LUT R28, R35, R52, RZ, 0xfc, !PT ;  /* 0x00000034231c0212 */ /* 0x000fe400078efcff */
[----:B------:R-:W-:Y:S02]  /*1e40*/  @P0 SHF.R.U32.HI R34, RZ, R34, R53 ;  /* 0x00000022ff220219 */ /* 0x000fe40000011635 */
[----:B------:R-:W-:Y:S02]  /*1e50*/  SHF.L.U64.HI R36, R30, 0x2, R31 ;  /* 0x000000021e247819 */ /* 0x000fe4000001021f */
[----:B------:R-:W-:Y:S02]  /*1e60*/  SHF.L.W.U32.HI R30, R31, 0x2, R28 ;  /* 0x000000021f1e7819 */ /* 0x000fe40000010e1c */
[----:B------:R-:W-:Y:S02]  /*1e70*/  @P0 LOP3.LUT R29, R55, R34, RZ, 0xfc, !PT ;  /* 0x00000022371d0212 */ /* 0x000fe400078efcff */
[----:B------:R-:W-:-:S02]  /*1e80*/  IADD3 RZ, P0, PT, RZ, -R32, RZ ;  /* 0x80000020ffff7210 */ /* 0x000fc40007f1e0ff */
[----:B------:R-:W-:Y:S02]  /*1e90*/  LOP3.LUT R31, RZ, R36, RZ, 0x33, !PT ;  /* 0x00000024ff1f7212 */ /* 0x000fe400078e33ff */
[----:B------:R-:W-:Y:S02]  /*1ea0*/  SHF.L.W.U32.HI R28, R28, 0x2, R29 ;  /* 0x000000021c1c7819 */ /* 0x000fe40000010e1d */
[----:B------:R-:W-:Y:S02]  /*1eb0*/  LOP3.LUT R34, RZ, R30, RZ, 0x33, !PT ;  /* 0x0000001eff227212 */ /* 0x000fe400078e33ff */
[----:B------:R-:W-:Y:S02]  /*1ec0*/  IADD3.X R33, P0, PT, RZ, R31, RZ, P0, !PT ;  /* 0x0000001fff217210 */ /* 0x000fe4000071e4ff */
[----:B------:R-:W-:Y:S02]  /*1ed0*/  LOP3.LUT R31, RZ, R28, RZ, 0x33, !PT ;  /* 0x0000001cff1f7212 */ /* 0x000fe400078e33ff */
[----:B------:R-:W-:-:S02]  /*1ee0*/  IADD3.X R35, P1, PT, RZ, R34, RZ, P0, !PT ;  /* 0x00000022ff237210 */ /* 0x000fc4000073e4ff */
[----:B------:R-:W-:-:S03]  /*1ef0*/  ISETP.GT.U32.AND P3, PT, R30, -0x1, PT ;  /* 0xffffffff1e00780c */ /* 0x000fc60003f64070 */
[----:B------:R-:W-:Y:S01]  /*1f00*/  IMAD.X R31, RZ, RZ, R31, P1 ;  /* 0x000000ffff1f7224 */ /* 0x000fe200008e061f */
[----:B------:R-:W-:-:S04]  /*1f10*/  ISETP.GT.AND.EX P0, PT, R28, -0x1, PT, P3 ;  /* 0xffffffff1c00780c */ /* 0x000fc80003f04330 */
[----:B------:R-:W-:Y:S02]  /*1f20*/  SEL R31, R28, R31, P0 ;  /* 0x0000001f1c1f7207 */ /* 0x000fe40000000000 */
[----:B------:R-:W-:Y:S02]  /*1f30*/  SEL R37, R30, R35, P0 ;  /* 0x000000231e257207 */ /* 0x000fe40000000000 */
[----:B------:R-:W-:Y:S02]  /*1f40*/  ISETP.NE.U32.AND P1, PT, R31, RZ, PT ;  /* 0x000000ff1f00720c */ /* 0x000fe40003f25070 */
[----:B------:R-:W-:Y:S02]  /*1f50*/  SEL R33, R36, R33, P0 ;  /* 0x0000002124217207 */ /* 0x000fe40000000000 */
[----:B------:R-:W-:Y:S01]  /*1f60*/  SEL R34, R37, R31, !P1 ;  /* 0x0000001f25227207 */ /* 0x000fe20004800000 */
[----:B------:R-:W-:-:S05]  /*1f70*/  @!P0 IMAD.MOV R32, RZ, RZ, -R32 ;  /* 0x000000ffff208224 */ /* 0x000fca00078e0a20 */
[----:B------:R-:W0:Y:S02]  /*1f80*/  FLO.U32 R34, R34 ;  /* 0x0000002200227300 */ /* 0x000e2400000e0000 */
[C---:B0-----:R-:W-:Y:S02]  /*1f90*/  IADD3 R35, PT, PT, -R34.reuse, 0x1f, RZ ;  /* 0x0000001f22237810 */ /* 0x041fe40007ffe1ff */
[----:B------:R-:W-:-:S03]  /*1fa0*/  IADD3 R30, PT, PT, -R34, 0x3f, RZ ;  /* 0x0000003f221e7810 */ /* 0x000fc60007ffe1ff */
[----:B------:R-:W-:-:S05]  /*1fb0*/  @P1 IMAD.MOV R30, RZ, RZ, R35 ;  /* 0x000000ffff1e1224 */ /* 0x000fca00078e0223 */
[----:B------:R-:W-:-:S13]  /*1fc0*/  ISETP.NE.AND P1, PT, R30, RZ, PT ;  /* 0x000000ff1e00720c */ /* 0x000fda0003f25270 */
[----:B------:R-:W-:Y:S05]  /*1fd0*/  @!P1 BRA `(.L_x_24) ;  /* 0x0000000000289947 */ /* 0x000fea0003800000 */
[--C-:B------:R-:W-:Y:S02]  /*1fe0*/  SHF.R.U64 R34, R32, 0x1, R33.reuse ;  /* 0x0000000120227819 */ /* 0x100fe40000001221 */
[C---:B------:R-:W-:Y:S02]  /*1ff0*/  LOP3.LUT R32, R30.reuse, 0x3f, RZ, 0xc0, !PT ;  /* 0x0000003f1e207812 */ /* 0x040fe400078ec0ff */
[----:B------:R-:W-:Y:S02]  /*2000*/  SHF.R.U32.HI R36, RZ, 0x1, R33 ;  /* 0x00000001ff247819 */ /* 0x000fe40000011621 */
[----:B------:R-:W-:Y:S02]  /*2010*/  LOP3.LUT R33, R30, 0x3f, RZ, 0xc, !PT ;  /* 0x0000003f1e217812 */ /* 0x000fe400078e0cff */
[CC--:B------:R-:W-:Y:S02]  /*2020*/  SHF.L.U64.HI R52, R37.reuse, R32.reuse, R31 ;  /* 0x0000002025347219 */ /* 0x0c0fe4000001021f */
[----:B------:R-:W-:-:S02]  /*2030*/  SHF.L.U32 R32, R37, R32, RZ ;  /* 0x0000002025207219 */ /* 0x000fc400000006ff */
[-CC-:B------:R-:W-:Y:S02]  /*2040*/  SHF.R.U64 R31, R34, R33.reuse, R36.reuse ;  /* 0x00000021221f7219 */ /* 0x180fe40000001224 */
[----:B------:R-:W-:Y:S02]  /*2050*/  SHF.R.U32.HI R33, RZ, R33, R36 ;  /* 0x00000021ff217219 */ /* 0x000fe40000011624 */
[----:B------:R-:W-:Y:S02]  /*2060*/  LOP3.LUT R37, R32, R31, RZ, 0xfc, !PT ;  /* 0x0000001f20257212 */ /* 0x000fe400078efcff */
[----:B------:R-:W-:-:S07]  /*2070*/  LOP3.LUT R31, R52, R33, RZ, 0xfc, !PT ;  /* 0x00000021341f7212 */ /* 0x000fce00078efcff */
.L_x_24:
[----:B------:R-:W-:Y:S05]  /*2080*/  BSYNC.RECONVERGENT B2 ;  /* 0x0000000000027941 */ /* 0x000fea0003800200 */
.L_x_23:
[----:B------:R-:W-:-:S04]  /*2090*/  IMAD.WIDE.U32 R34, R37, 0x2168c235, RZ ;  /* 0x2168c23525227825 */ /* 0x000fc800078e00ff */
[----:B------:R-:W-:Y:S01]  /*20a0*/  IMAD.MOV.U32 R32, RZ, RZ, R35 ;  /* 0x000000ffff207224 */ /* 0x000fe200078e0023 */
[----:B------:R-:W-:Y:S01]  /*20b0*/  IADD3 RZ, P1, PT, R34, R34, RZ ;  /* 0x0000002222ff7210 */ /* 0x000fe20007f3e0ff */
[----:B------:R-:W-:Y:S02]  /*20c0*/  IMAD.MOV.U32 R33, RZ, RZ, RZ ;  /* 0x000000ffff217224 */ /* 0x000fe400078e00ff */
[----:B------:R-:W-:-:S04]  /*20d0*/  IMAD.HI.U32 R35, R31, -0x36f0255e, RZ ;  /* 0xc90fdaa21f237827 */ /* 0x000fc800078e00ff */
[----:B------:R-:W-:-:S04]  /*20e0*/  IMAD.WIDE.U32 R32, R37, -0x36f0255e, R32 ;  /* 0xc90fdaa225207825 */ /* 0x000fc800078e0020 */
[C---:B------:R-:W-:Y:S02]  /*20f0*/  IMAD R37, R31.reuse, -0x36f0255e, RZ ;  /* 0xc90fdaa21f257824 */ /* 0x040fe400078e02ff */
[----:B------:R-:W-:-:S04]  /*2100*/  IMAD.WIDE.U32 R32, P3, R31, 0x2168c235, R32 ;  /* 0x2168c2351f207825 */ /* 0x000fc80007860020 */
[----:B------:R-:W-:Y:S01]  /*2110*/  IMAD.X R31, RZ, RZ, R35, P3 ;  /* 0x000000ffff1f7224 */ /* 0x000fe200018e0623 */
[----:B------:R-:W-:Y:S02]  /*2120*/  IADD3 R33, P3, PT, R37, R33, RZ ;  /* 0x0000002125217210 */ /* 0x000fe40007f7e0ff */
[----:B------:R-:W-:Y:S02]  /*2130*/  IADD3.X RZ, P1, PT, R32, R32, RZ, P1, !PT ;  /* 0x0000002020ff7210 */ /* 0x000fe40000f3e4ff */
[C---:B------:R-:W-:Y:S01]  /*2140*/  ISETP.GT.U32.AND P4, PT, R33.reuse, RZ, PT ;  /* 0x000000ff2100720c */ /* 0x040fe20003f84070 */
[----:B------:R-:W-:Y:S01]  /*2150*/  IMAD.X R31, RZ, RZ, R31, P3 ;  /* 0x000000ffff1f7224 */ /* 0x000fe200018e061f */
[----:B------:R-:W-:-:S04]  /*2160*/  IADD3.X R32, P3, PT, R33, R33, RZ, P1, !PT ;  /* 0x0000002121207210 */ /* 0x000fc80000f7e4ff */
[C---:B------:R-:W-:Y:S01]  /*2170*/  ISETP.GT.AND.EX P1, PT, R31.reuse, RZ, PT, P4 ;  /* 0x000000ff1f00720c */ /* 0x040fe20003f24340 */
[----:B------:R-:W-:-:S03]  /*2180*/  IMAD.X R34, R31, 0x1, R31, P3 ;  /* 0x000000011f227824 */ /* 0x000fc600018e061f */
[----:B------:R-:W-:Y:S02]  /*2190*/  SEL R32, R32, R33, P1 ;  /* 0x0000002120207207 */ /* 0x000fe40000800000 */
[----:B------:R-:W-:Y:S02]  /*21a0*/  SEL R33, R34, R31, P1 ;  /* 0x0000001f22217207 */ /* 0x000fe40000800000 */
[----:B------:R-:W-:Y:S02]  /*21b0*/  IADD3 R32, P3, PT, R32, 0x1, RZ ;  /* 0x0000000120207810 */ /* 0x000fe40007f7e0ff */
[----:B------:R-:W-:Y:S02]  /*21c0*/  SEL R35, RZ, 0xffffffff, !P1 ;  /* 0xffffffffff237807 */ /* 0x000fe40004800000 */
[----:B------:R-:W-:Y:S01]  /*21d0*/  LOP3.LUT P1, R31, R38, 0x80000000, RZ, 0xc0, !PT ;  /* 0x80000000261f7812 */ /* 0x000fe2000782c0ff */
[----:B------:R-:W-:Y:S02]  /*21e0*/  IMAD.X R33, RZ, RZ, R33, P3 ;  /* 0x000000ffff217224 */ /* 0x000fe400018e0621 */
[----:B------:R-:W-:Y:S01]  /*21f0*/  IMAD.IADD R30, R35, 0x1, -R30 ;  /* 0x00000001231e7824 */ /* 0x000fe200078e0a1e */
[----:B------:R-:W-:-:S02]  /*2200*/  SHF.R.U32.HI R35, RZ, 0x1e, R29 ;  /* 0x0000001eff237819 */ /* 0x000fc4000001161d */
[----:B------:R-:W-:Y:S01]  /*2210*/  SHF.R.U64 R32, R32, 0xa, R33 ;  /* 0x0000000a20207819 */ /* 0x000fe20000001221 */
[----:B------:R-:W-:Y:S01]  /*2220*/  IMAD.SHL.U32 R30, R30, 0x100000, RZ ;  /* 0x001000001e1e7824 */ /* 0x000fe200078e00ff */
[----:B------:R-:W-:Y:S02]  /*2230*/  LEA.HI R28, R28, R35, RZ, 0x1 ;  /* 0x000000231c1c7211 */ /* 0x000fe400078f08ff */
[----:B------:R-:W-:Y:S02]  /*2240*/  IADD3 R32, P3, PT, R32, 0x1, RZ ;  /* 0x0000000120207810 */ /* 0x000fe40007f7e0ff */
[----:B------:R-:W-:Y:S01]  /*2250*/  @!P0 LOP3.LUT R31, R31, 0x80000000, RZ, 0x3c, !PT ;  /* 0x800000001f1f8812 */ /* 0x000fe200078e3cff */
[----:B------:R-:W-:Y:S01]  /*2260*/  @P1 IMAD.MOV R28, RZ, RZ, -R28 ;  /* 0x000000ffff1c1224 */ /* 0x000fe200078e0a1c */
[----:B------:R-:W-:-:S04]  /*2270*/  LEA.HI.X R33, R33, RZ, RZ, 0x16, P3 ;  /* 0x000000ff21217211 */ /* 0x000fc800018fb4ff */
[--C-:B------:R-:W-:Y:S02]  /*2280*/  SHF.R.U64 R32, R32, 0x1, R33.reuse ;  /* 0x0000000120207819 */ /* 0x100fe40000001221 */
[----:B------:R-:W-:Y:S02]  /*2290*/  SHF.R.U32.HI R29, RZ, 0x1, R33 ;  /* 0x00000001ff1d7819 */ /* 0x000fe40000011621 */
[----:B------:R-:W-:-:S04]  /*22a0*/  IADD3 R37, P3, P4, RZ, RZ, R32 ;  /* 0x000000ffff257210 */ /* 0x000fc80007c7e020 */
[----:B------:R-:W-:-:S04]  /*22b0*/  IADD3.X R30, PT, PT, R30, 0x3fe00000, R29, P3, P4 ;  /* 0x3fe000001e1e7810 */ /* 0x000fc80001fe841d */
[----:B------:R-:W-:-:S07]  /*22c0*/  LOP3.LUT R38, R30, R31, RZ, 0xfc, !PT ;  /* 0x0000001f1e267212 */ /* 0x000fce00078efcff */
.L_x_18:
[----:B------:R-:W-:Y:S02]  /*22d0*/  IMAD.MOV.U32 R51, RZ, RZ, 0x0 ;  /* 0x00000000ff337424 */ /* 0x000fe400078e00ff */
[----:B------:R-:W-:Y:S02]  /*22e0*/  IMAD.MOV.U32 R52, RZ, RZ, R28 ;  /* 0x000000ffff347224 */ /* 0x000fe400078e001c */
[----:B------:R-:W-:Y:S02]  /*22f0*/  IMAD.MOV.U32 R28, RZ, RZ, R37 ;  /* 0x000000ffff1c7224 */ /* 0x000fe400078e0025 */
[----:B------:R-:W-:Y:S01]  /*2300*/  IMAD.MOV.U32 R29, RZ, RZ, R38 ;  /* 0x000000ffff1d7224 */ /* 0x000fe200078e0026 */
[----:B------:R-:W-:Y:S06]  /*2310*/  RET.REL.NODEC R50 `(_Z13spectrum_r_ijiiiidddPKdS0_PK7double2PS1_) ;  /* 0xffffffdc32387950 */ /* 0x000fec0003c3ffff */
.L_x_25:
[----:B------:R-:W-:-:S00]  /*2320*/  BRA `(.L_x_25) ;  /* 0xfffffffc00fc7947 */ /* 0x000fc0000383ffff */
[----:B------:R-:W-:-:S00]  /*2330*/  NOP ;  /* 0x0000000000007918 */ /* 0x000fc00000000000 */
        /* <DEDUP_REMOVED lines=12> */
.L_x_64:


//--------------------- .text._Z22spectrum_i_not_equal_jiiiiiddddddPKdPK7double2PS1_ --------------------------
	.section	.text._Z22spectrum_i_not_equal_jiiiiiddddddPKdPK7double2PS1_,"ax",@progbits
	.align	128
        .global         _Z22spectrum_i_not_equal_jiiiiiddddddPKdPK7double2PS1_
        .type           _Z22spectrum_i_not_equal_jiiiiiddddddPKdPK7double2PS1_,@function
        .size           _Z22spectrum_i_not_equal_jiiiiiddddddPKdPK7double2PS1_,(.L_x_65 - _Z22spectrum_i_not_equal_jiiiiiddddddPKdPK7double2PS1_)
        .other          _Z22spectrum_i_not_equal_jiiiiiddddddPKdPK7double2PS1_,@"STO_CUDA_ENTRY STV_DEFAULT"
_Z22spectrum_i_not_equal_jiiiiiddddddPKdPK7double2PS1_:
.text._Z22spectrum_i_not_equal_jiiiiiddddddPKdPK7double2PS1_:
[----:B------:R-:W0:Y:S01]  /*0000*/  LDC R1, c[0x0][0x37c] ;  /* 0x0000df00ff017b82 */ /* 0x000e220000000800 */
[----:B------:R-:W1:Y:S07]  /*0010*/  S2R R0, SR_TID.Y ;  /* 0x0000000000007919 */ /* 0x000e6e0000002200 */
[----:B------:R-:W2:Y:S01]  /*0020*/  LDC R36, c[0x0][0x360] ;  /* 0x0000d800ff247b82 */ /* 0x000ea20000000800 */
[----:B------:R-:W3:Y:S01]  /*0030*/  LDCU UR6, c[0x0][0x390] ;  /* 0x00007200ff0677ac */ /* 0x000ee20008000800 */
[----:B0-----:R-:W-:Y:S01]  /*0040*/  VIADD R1, R1, 0xffffffd8 ;  /* 0xffffffd801017836 */ /* 0x001fe20000000000 */
[----:B------:R-:W2:Y:S01]  /*0050*/  S2R R3, SR_TID.X ;  /* 0x0000000000037919 */ /* 0x000ea20000002100 */
[----:B------:R-:W0:Y:S04]  /*0060*/  LDCU UR7, c[0x0][0x38c] ;  /* 0x00007180ff0777ac */ /* 0x000e280008000800 */
[----:B------:R-:W1:Y:S08]  /*0070*/  S2UR UR5, SR_CTAID.Y ;  /* 0x00000000000579c3 */ /* 0x000e700000002600 */
[----:B------:R-:W1:Y:S08]  /*0080*/  LDC R37, c[0x0][0x364] ;  /* 0x0000d900ff257b82 */ /* 0x000e700000000800 */
[----:B------:R-:W2:Y:S01]  /*0090*/  S2UR UR4, SR_CTAID.X ;  /* 0x00000000000479c3 */ /* 0x000ea20000002500 */
[----:B-1----:R-:W-:-:S05]  /*00a0*/  IMAD R37, R37, UR5, R0 ;  /* 0x0000000525257c24 */ /* 0x002fca000f8e0200 */
[----:B---3--:R-:W-:Y:S01]  /*00b0*/  ISETP.GE.AND P0, PT, R37, UR6, PT ;  /* 0x0000000625007c0c */ /* 0x008fe2000bf06270 */
[----:B--2---:R-:W-:-:S05]  /*00c0*/  IMAD R36, R36, UR4, R3 ;  /* 0x0000000424247c24 */ /* 0x004fca000f8e0203 */
[----:B0-----:R-:W-:-:S13]  /*00d0*/  ISETP.GE.OR P0, PT, R36, UR7, P0 ;  /* 0x0000000724007c0c */ /* 0x001fda0008706670 */
[----:B------:R-:W-:Y:S05]  /*00e0*/  @P0 EXIT ;  /* 0x000000000000094d */ /* 0x000fea0003800000 */
[----:B------:R-:W0:Y:S01]  /*00f0*/  LDC.64 R8, c[0x0][0x380] ;  /* 0x0000e000ff087b82 */ /* 0x000e220000000a00 */
[----:B------:R-:W0:Y:S01]  /*0100*/  LDCU UR6, c[0x0][0x388] ;  /* 0x00007100ff0677ac */ /* 0x000e220008000800 */
[----:B------:R-:W-:Y:S01]  /*0110*/  IMAD R5, R36, 0x3, RZ ;  /* 0x0000000324057824 */ /* 0x000fe200078e02ff */
[----:B------:R-:W1:Y:S05]  /*0120*/  LDCU.64 UR4, c[0x0][0x358] ;  /* 0x00006b00ff0477ac */ /* 0x000e6a0008000a00 */
[----:B------:R-:W2:Y:S08]  /*0130*/  LDC.64 R32, c[0x0][0x3d0] ;  /* 0x0000f400ff207b82 */ /* 0x000eb00000000a00 */
[----:B------:R-:W3:Y:S01]  /*0140*/  LDC.64 R2, c[0x0][0x3c8] ;  /* 0x0000f200ff027b82 */ /* 0x000ee20000000a00 */
[----:B0-----:R-:W-:-:S07]  /*0150*/  IMAD R0, R37, UR6, R8 ;  /* 0x0000000625007c24 */ /* 0x001fce000f8e0208 */
[----:B------:R-:W0:Y:S01]  /*0160*/  LDC.64 R48, c[0x0][0x398] ;  /* 0x0000e600ff307b82 */ /* 0x000e220000000a00 */
[----:B------:R-:W-:Y:S02]  /*0170*/  IMAD R25, R0, 0x3, RZ ;  /* 0x0000000300197824 */ /* 0x000fe400078e02ff */
[----:B------:R-:W-:Y:S02]  /*0180*/  IMAD R0, R37, UR6, R9 ;  /* 0x0000000625007c24 */ /* 0x000fe4000f8e0209 */
[----:B--2---:R-:W-:-:S03]  /*0190*/  IMAD.WIDE R24, R25, 0x10, R32 ;  /* 0x0000001019187825 */ /* 0x004fc600078e0220 */
[----:B------:R-:W2:Y:S01]  /*01a0*/  LDC.64 R40, c[0x0][0x3a0] ;  /* 0x0000e800ff287b82 */ /* 0x000ea20000000a00 */
[----:B------:R-:W-:Y:S02]  /*01b0*/  IMAD R9, R0, 0x3, RZ ;  /* 0x0000000300097824 */ /* 0x000fe400078e02ff */
[----:B---3--:R-:W-:-:S05]  /*01c0*/  IMAD.WIDE R2, R5, 0x8, R2 ;  /* 0x0000000805027825 */ /* 0x008fca00078e0202 */
[----:B------:R-:W3:Y:S01]  /*01d0*/  LDC.64 R42, c[0x0][0x3a8] ;  /* 0x0000ea00ff2a7b82 */ /* 0x000ee20000000a00 */
[----:B-1----:R1:W5:Y:S01]  /*01e0*/  LDG.E.128 R4, desc[UR4][R24.64+0x20] ;  /* 0x0000200418047981 */ /* 0x002362000c1e1d00 */
[----:B------:R-:W-:-:S03]  /*01f0*/  IMAD.WIDE R32, R9, 0x10, R32 ;  /* 0x0000001009207825 */ /* 0x000fc600078e0220 */
[----:B------:R1:W5:Y:S04]  /*0200*/  LDG.E.64 R38, desc[UR4][R2.64+0x8] ;  /* 0x0000080402267981 */ /* 0x000368000c1e1b00 */
[----:B------:R1:W5:Y:S04]  /*0210*/  LDG.E.128 R8, desc[UR4][R24.64] ;  /* 0x0000000418087981 */ /* 0x000368000c1e1d00 */
[----:B------:R1:W5:Y:S01]  /*0220*/  LDG.E.128 R12, desc[UR4][R32.64] ;  /* 0x00000004200c7981 */ /* 0x000362000c1e1d00 */
[C---:B0-----:R-:W-:Y:S02]  /*0230*/  DFMA R22, -R48.reuse, R48, 1 ;  /* 0x3ff000003016742b */ /* 0x041fe40000000130 */
[----:B--2---:R-:W-:-:S06]  /*0240*/  DFMA R44, -R48, R40, RZ ;  /* 0x00000028302c722b */ /* 0x004fcc00000001ff */
[----:B------:R-:W-:Y:S02]  /*0250*/  DSETP.NEU.AND P1, PT, R22, RZ, PT ;  /* 0x000000ff1600722a */ /* 0x000fe40003f2d000 */
[----:B------:R-:W-:Y:S02]  /*0260*/  DFMA R46, -R40, R40, 1 ;  /* 0x3ff00000282e742b */ /* 0x000fe40000000128 */
[----:B---3--:R-:W-:Y:S02]  /*0270*/  DFMA R48, -R48, R42, RZ ;  /* 0x0000002a3030722b */ /* 0x008fe400000001ff */
[----:B------:R-:W-:Y:S01]  /*0280*/  DSETP.NEU.AND P2, PT, R44, RZ, PT ;  /* 0x000000ff2c00722a */ /* 0x000fe20003f4d000 */
[----:B------:R-:W-:Y:S02]  /*0290*/  CS2R R20, SRZ ;  /* 0x0000000000147805 */ /* 0x000fe4000001ff00 */
[----:B------:R-:W-:Y:S01]  /*02a0*/  CS2R R18, SRZ ;  /* 0x0000000000127805 */ /* 0x000fe2000001ff00 */
[----:B------:R-:W-:-:S02]  /*02b0*/  DSETP.NEU.AND P3, PT, R46, RZ, PT ;  /* 0x000000ff2e00722a */ /* 0x000fc40003f6d000 */
[----:B------:R-:W-:Y:S01]  /*02c0*/  DSETP.NEU.AND P0, PT, R48, RZ, PT ;  /* 0x000000ff3000722a */ /* 0x000fe20003f0d000 */
[----:B------:R-:W-:Y:S01]  /*02d0*/  CS2R R16, SRZ ;  /* 0x0000000000107805 */ /* 0x000fe2000001ff00 */
[----:B-1----:R-:W-:-:S12]  /*02e0*/  @!P1 BRA `(.L_x_26) ;  /* 0x0000000000209947 */ /* 0x002fd80003800000 */
[C---:B-----5:R-:W-:Y:S02]  /*02f0*/  DMUL R16, R10.reuse, R14 ;  /* 0x0000000e0a107228 */ /* 0x060fe40000000000 */
[----:B------:R-:W-:-:S06]  /*0300*/  DMUL R18, R10, R12 ;  /* 0x0000000c0a127228 */ /* 0x000fcc0000000000 */
[C---:B------:R-:W-:Y:S02]  /*0310*/  DFMA R16, R8.reuse, R12, R16 ;  /* 0x0000000c0810722b */ /* 0x040fe40000000010 */
[CCC-:B------:R-:W-:Y:S02]  /*0320*/  DFMA R26, R8.reuse, R14.reuse, -R18.reuse ;  /* 0x0000000e081a722b */ /* 0x1c0fe40000000812 */
[----:B------:R-:W-:-:S04]  /*0330*/  DFMA R18, R8, -R14, R18 ;  /* 0x8000000e0812722b */ /* 0x000fc80000000012 */
[C---:B------:R-:W-:Y:S02]  /*0340*/  DFMA R20, R22.reuse, R16, RZ ;  /* 0x000000101614722b */ /* 0x040fe400000000ff */
[C---:B------:R-:W-:Y:S02]  /*0350*/  DFMA R16, R22.reuse, R26, RZ ;  /* 0x0000001a1610722b */ /* 0x040fe400000000ff */
[----:B------:R-:W-:-:S11]  /*0360*/  DFMA R18, R22, R18, RZ ;  /* 0x000000121612722b */ /* 0x000fd600000000ff */
.L_x_26:
[----:B------:R-:W5:Y:S04]  /*0370*/  LDG.E.128 R24, desc[UR4][R24.64+0x10] ;  /* 0x0000100418187981 */ /* 0x000f68000c1e1d00 */
[----:B------:R0:W5:Y:S01]  /*0380*/  LDG.E.128 R28, desc[UR4][R32.64+0x10] ;  /* 0x00001004201c7981 */ /* 0x000162000c1e1d00 */
[----:B------:R-:W-:Y:S02]  /*0390*/  IMAD.MOV.U32 R22, RZ, RZ, R20 ;  /* 0x000000ffff167224 */ /* 0x000fe400078e0014 */
[----:B------:R-:W-:Y:S01]  /*03a0*/  IMAD.MOV.U32 R23, RZ, RZ, R21 ;  /* 0x000000ffff177224 */ /* 0x000fe200078e0015 */
[----:B------:R-:W-:Y:S06]  /*03b0*/  @!P2 BRA `(.L_x_27) ;  /* 0x000000000030a947 */ /* 0x000fec0003800000 */
[----:B-----5:R-:W-:Y:S02]  /*03c0*/  DMUL R22, R10, R28 ;  /* 0x0000001c0a167228 */ /* 0x020fe40000000000 */
[-C--:B------:R-:W-:Y:S02]  /*03d0*/  DMUL R50, R24, R14.reuse ;  /* 0x0000000e18327228 */ /* 0x080fe40000000000 */
[----:B------:R-:W-:-:S04]  /*03e0*/  DMUL R34, R26, R14 ;  /* 0x0000000e1a227228 */ /* 0x000fc80000000000 */
[----:B------:R-:W-:Y:S02]  /*03f0*/  DFMA R22, R8, R30, -R22 ;  /* 0x0000001e0816722b */ /* 0x000fe40000000816 */
[-C--:B------:R-:W-:Y:S02]  /*0400*/  DFMA R50, R26, R12.reuse, -R50 ;  /* 0x0000000c1a32722b */ /* 0x080fe40000000832 */
[----:B------:R-:W-:-:S04]  /*0410*/  DFMA R34, R24, R12, R34 ;  /* 0x0000000c1822722b */ /* 0x000fc80000000022 */
[----:B------:R-:W-:Y:S02]  /*0420*/  DFMA R16, R44, R22, R16 ;  /* 0x000000162c10722b */ /* 0x000fe40000000010 */
[----:B------:R-:W-:Y:S02]  /*0430*/  DMUL R22, R10, R30 ;  /* 0x0000001e0a167228 */ /* 0x000fe40000000000 */
[----:B------:R-:W-:-:S06]  /*0440*/  DFMA R18, R44, R50, R18 ;  /* 0x000000322c12722b */ /* 0x000fcc0000000012 */
[----:B------:R-:W-:-:S08]  /*0450*/  DFMA R22, R8, R28, R22 ;  /* 0x0000001c0816722b */ /* 0x000fd00000000016 */
[C-C-:B------:R-:W-:Y:S02]  /*0460*/  DFMA R22, R44.reuse, R22, R20.reuse ;  /* 0x000000162c16722b */ /* 0x140fe40000000014 */
[----:B------:R-:W-:-:S11]  /*0470*/  DFMA R20, R44, R34, R20 ;  /* 0x000000222c14722b */ /* 0x000fd60000000014 */
.L_x_27:
[----:B0-----:R-:W5:Y:S01]  /*0480*/  LDG.E.128 R32, desc[UR4][R32.64+0x20] ;  /* 0x0000200420207981 */ /* 0x001f62000c1e1d00 */
[----:B------:R-:W-:Y:S05]  /*0490*/  @!P0 BRA `(.L_x_28) ;  /* 0x0000000000308947 */ /* 0x000fea0003800000 */
[----:B-----5:R-:W-:-:S08]  /*04a0*/  DMUL R50, R10, R34 ;  /* 0x000000220a327228 */ /* 0x020fd00000000000 */
[----:B------:R-:W-:-:S08]  /*04b0*/  DFMA R50, R8, R32, R50 ;  /* 0x000000200832722b */ /* 0x000fd00000000032 */
[----:B------:R-:W-:Y:S02]  /*04c0*/  DFMA R22, R48, R50, R22 ;  /* 0x000000323016722b */ /* 0x000fe40000000016 */
[----:B------:R-:W-:-:S08]  /*04d0*/  DMUL R50, R10, R32 ;  /* 0x000000200a327228 */ /* 0x000fd00000000000 */
[----:B------:R-:W-:-:S08]  /*04e0*/  DFMA R50, R8, R34, -R50 ;  /* 0x000000220832722b */ /* 0x000fd00000000832 */
[----:B------:R-:W-:Y:S02]  /*04f0*/  DFMA R16, R48, R50, R16 ;  /* 0x000000323010722b */ /* 0x000fe40000000010 */
[----:B------:R-:W-:-:S08]  /*0500*/  DMUL R50, R6, R14 ;  /* 0x0000000e06327228 */ /* 0x000fd00000000000 */
[----:B------:R-:W-:-:S08]  /*0510*/  DFMA R50, R4, R12, R50 ;  /* 0x0000000c0432722b */ /* 0x000fd00000000032 */
[----:B------:R-:W-:Y:S02]  /*0520*/  DFMA R20, R48, R50, R20 ;  /* 0x000000323014722b */ /* 0x000fe40000000014 */
[----:B------:R-:W-:-:S08]  /*0530*/  DMUL R50, R4, R14 ;  /* 0x0000000e04327228 */ /* 0x000fd00000000000 */
[----:B------:R-:W-:-:S08]  /*0540*/  DFMA R50, R6, R12, -R50 ;  /* 0x0000000c0632722b */ /* 0x000fd00000000832 */
[----:B------:R-:W-:-:S11]  /*0550*/  DFMA R18, R48, R50, R18 ;  /* 0x000000323012722b */ /* 0x000fd60000000012 */
.L_x_28:
        /* <DEDUP_REMOVED lines=13> */
.L_x_29:
[----:B------:R-:W-:Y:S05]  /*0630*/  @!P3 BRA `(.L_x_30) ;  /* 0x000000000024b947 */ /* 0x000fea0003800000 */
[C---:B-----5:R-:W-:Y:S02]  /*0640*/  DMUL R44, R26.reuse, R30 ;  /* 0x0000001e1a2c7228 */ /* 0x060fe40000000000 */
[----:B------:R-:W-:-:S06]  /*0650*/  DMUL R50, R26, R28 ;  /* 0x0000001c1a327228 */ /* 0x000fcc0000000000 */
[----:B------:R-:W-:-:S08]  /*0660*/  DFMA R44, R24, R28, R44 ;  /* 0x0000001c182c722b */ /* 0x000fd0000000002c */
[CC--:B------:R-:W-:Y:S02]  /*0670*/  DFMA R22, R46.reuse, R44.reuse, R22 ;  /* 0x0000002c2e16722b */ /* 0x0c0fe40000000016 */
[----:B------:R-:W-:Y:S02]  /*0680*/  DFMA R20, R46, R44, R20 ;  /* 0x0000002c2e14722b */ /* 0x000fe40000000014 */
[CCC-:B------:R-:W-:Y:S02]  /*0690*/  DFMA R44, R24.reuse, R30.reuse, -R50.reuse ;  /* 0x0000001e182c722b */ /* 0x1c0fe40000000832 */
[----:B------:R-:W-:-:S06]  /*06a0*/  DFMA R50, R24, -R30, R50 ;  /* 0x8000001e1832722b */ /* 0x000fcc0000000032 */
[C---:B------:R-:W-:Y:S02]  /*06b0*/  DFMA R16, R46.reuse, R44, R16 ;  /* 0x0000002c2e10722b */ /* 0x040fe40000000010 */
[----:B------:R-:W-:-:S11]  /*06c0*/  DFMA R18, R46, R50, R18 ;  /* 0x000000322e12722b */ /* 0x000fd60000000012 */
.L_x_30:
[----:B------:R0:W5:Y:S04]  /*06d0*/  LDG.E.64 R44, desc[UR4][R2.64] ;  /* 0x00000004022c7981 */ /* 0x000168000c1e1b00 */
[----:B------:R0:W5:Y:S01]  /*06e0*/  LDG.E.64 R46, desc[UR4][R2.64+0x10] ;  /* 0x00001004022e7981 */ /* 0x000162000c1e1b00 */
[-C--:B------:R-:W-:Y:S02]  /*06f0*/  DFMA R40, -R40, R42.reuse, RZ ;  /* 0x0000002a2828722b */ /* 0x080fe400000001ff */
[----:B------:R-:W-:-:S06]  /*0700*/  DFMA R42, -R42, R42, 1 ;  /* 0x3ff000002a2a742b */ /* 0x000fcc000000012a */
[----:B------:R-:W-:Y:S02]  /*0710*/  DSETP.NEU.AND P1, PT, R40, RZ, PT ;  /* 0x000000ff2800722a */ /* 0x000fe40003f2d000 */
[----:B------:R-:W-:-:S12]  /*0720*/  DSETP.NEU.AND P2, PT, R42, RZ, PT ;  /* 0x000000ff2a00722a */ /* 0x000fd80003f4d000 */
[----:B0-----:R-:W-:Y:S05]  /*0730*/  @!P1 BRA `(.L_x_31) ;  /* 0x0000000000309947 */ /* 0x001fea0003800000 */
[C---:B-----5:R-:W-:Y:S02]  /*0740*/  DMUL R50, R26.reuse, R34 ;  /* 0x000000221a327228 */ /* 0x060fe40000000000 */
[----:B------:R-:W-:-:S06]  /*0750*/  DMUL R2, R26, R32 ;  /* 0x000000201a027228 */ /* 0x000fcc0000000000 */
[C---:B------:R-:W-:Y:S02]  /*0760*/  DFMA R50, R24.reuse, R32, R50 ;  /* 0x000000201832722b */ /* 0x040fe40000000032 */
[----:B------:R-:W-:-:S06]  /*0770*/  DFMA R2, R24, R34, -R2 ;  /* 0x000000221802722b */ /* 0x000fcc0000000802 */
[C---:B------:R-:W-:Y:S02]  /*0780*/  DFMA R22, R40.reuse, R50, R22 ;  /* 0x000000322816722b */ /* 0x040fe40000000016 */
[----:B------:R-:W-:Y:S02]  /*0790*/  DFMA R16, R40, R2, R16 ;  /* 0x000000022810722b */ /* 0x000fe40000000010 */
[-C--:B------:R-:W-:Y:S02]  /*07a0*/  DMUL R50, R6, R30.reuse ;  /* 0x0000001e06327228 */ /* 0x080fe40000000000 */
[----:B------:R-:W-:-:S06]  /*07b0*/  DMUL R2, R4, R30 ;  /* 0x0000001e04027228 */ /* 0x000fcc0000000000 */
[-C--:B------:R-:W-:Y:S02]  /*07c0*/  DFMA R50, R4, R28.reuse, R50 ;  /* 0x0000001c0432722b */ /* 0x080fe40000000032 */
[----:B------:R-:W-:-:S06]  /*07d0*/  DFMA R2, R6, R28, -R2 ;  /* 0x0000001c0602722b */ /* 0x000fcc0000000802 */
[C---:B------:R-:W-:Y:S02]  /*07e0*/  DFMA R20, R40.reuse, R50, R20 ;  /* 0x000000322814722b */ /* 0x040fe40000000014 */
[----:B------:R-:W-:-:S11]  /*07f0*/  DFMA R18, R40, R2, R18 ;  /* 0x000000022812722b */ /* 0x000fd60000000012 */
.L_x_31:
[----:B------:R-:W-:Y:S05]  /*0800*/  @!P0 BRA `(.L_x_32) ;  /* 0x0000000000308947 */ /* 0x000fea0003800000 */
[C---:B-----5:R-:W-:Y:S02]  /*0810*/  DMUL R50, R6.reuse, R14 ;  /* 0x0000000e06327228 */ /* 0x060fe40000000000 */
[----:B------:R-:W-:-:S06]  /*0820*/  DMUL R2, R6, R12 ;  /* 0x0000000c06027228 */ /* 0x000fcc0000000000 */
[C---:B------:R-:W-:Y:S02]  /*0830*/  DFMA R12, R4.reuse, R12, R50 ;  /* 0x0000000c040c722b */ /* 0x040fe40000000032 */
[----:B------:R-:W-:Y:S02]  /*0840*/  DFMA R2, R4, R14, -R2 ;  /* 0x0000000e0402722b */ /* 0x000fe40000000802 */
[-C--:B------:R-:W-:Y:S02]  /*0850*/  DMUL R50, R10, R34.reuse ;  /* 0x000000220a327228 */ /* 0x080fe40000000000 */
[----:B------:R-:W-:Y:S02]  /*0860*/  DMUL R14, R8, R34 ;  /* 0x00000022080e7228 */ /* 0x000fe40000000000 */
[C---:B------:R-:W-:Y:S02]  /*0870*/  DFMA R22, R48.reuse, R12, R22 ;  /* 0x0000000c3016722b */ /* 0x040fe40000000016 */
[----:B------:R-:W-:-:S02]  /*0880*/  DFMA R16, R48, R2, R16 ;  /* 0x000000023010722b */ /* 0x000fc40000000010 */
[-C--:B------:R-:W-:Y:S02]  /*0890*/  DFMA R50, R8, R32.reuse, R50 ;  /* 0x000000200832722b */ /* 0x080fe40000000032 */
[----:B------:R-:W-:-:S06]  /*08a0*/  DFMA R14, R10, R32, -R14 ;  /* 0x000000200a0e722b */ /* 0x000fcc000000080e */
[C---:B------:R-:W-:Y:S02]  /*08b0*/  DFMA R20, R48.reuse, R50, R20 ;  /* 0x000000323014722b */ /* 0x040fe40000000014 */
[----:B------:R-:W-:-:S11]  /*08c0*/  DFMA R18, R48, R14, R18 ;  /* 0x0000000e3012722b */ /* 0x000fd60000000012 */
.L_x_32:
        /* <DEDUP_REMOVED lines=9> */
[C---:B------:R-:W-:Y:S02]  /*0960*/  DFMA R22, R40.reuse, R10, R22 ;  /* 0x0000000a2816722b */ /* 0x040fe40000000016 */
[C---:B------:R-:W-:Y:S02]  /*0970*/  DFMA R16, R40.reuse, R2, R16 ;  /* 0x000000022810722b */ /* 0x040fe40000000010 */
[C---:B------:R-:W-:Y:S02]  /*0980*/  DFMA R20, R40.reuse, R12, R20 ;  /* 0x0000000c2814722b */ /* 0x040fe40000000014 */
[----:B------:R-:W-:-:S11]  /*0990*/  DFMA R18, R40, R8, R18 ;  /* 0x000000082812722b */ /* 0x000fd60000000012 */
.L_x_33:
[----:B------:R-:W-:Y:S05]  /*09a0*/  @!P2 BRA `(.L_x_34) ;  /* 0x000000000024a947 */ /* 0x000fea0003800000 */
[C---:B-----5:R-:W-:Y:S02]  /*09b0*/  DMUL R2, R6.reuse, R34 ;  /* 0x0000002206027228 */ /* 0x060fe40000000000 */
[----:B------:R-:W-:-:S06]  /*09c0*/  DMUL R6, R6, R32 ;  /* 0x0000002006067228 */ /* 0x000fcc0000000000 */
[C---:B------:R-:W-:Y:S02]  /*09d0*/  DFMA R2, R4.reuse, R32, R2 ;  /* 0x000000200402722b */ /* 0x040fe40000000002 */
[CCC-:B------:R-:W-:Y:S02]  /*09e0*/  DFMA R8, R4.reuse, R34.reuse, -R6.reuse ;  /* 0x000000220408722b */ /* 0x1c0fe40000000806 */
[----:B------:R-:W-:-:S04]  /*09f0*/  DFMA R4, R4, -R34, R6 ;  /* 0x800000220404722b */ /* 0x000fc80000000006 */
[CC--:B------:R-:W-:Y:S02]  /*0a00*/  DFMA R22, R42.reuse, R2.reuse, R22 ;  /* 0x000000022a16722b */ /* 0x0c0fe40000000016 */
[C---:B------:R-:W-:Y:S02]  /*0a10*/  DFMA R20, R42.reuse, R2, R20 ;  /* 0x000000022a14722b */ /* 0x040fe40000000014 */
[C---:B------:R-:W-:Y:S02]  /*0a20*/  DFMA R16, R42.reuse, R8, R16 ;  /* 0x000000082a10722b */ /* 0x040fe40000000010 */
[----:B------:R-:W-:-:S11]  /*0a30*/  DFMA R18, R42, R4, R18 ;  /* 0x000000042a12722b */ /* 0x000fd60000000012 */
.L_x_34:
[----:B------:R-:W0:Y:S01]  /*0a40*/  LDCU.128 UR8, c[0x0][0x3b0] ;  /* 0x00007600ff0877ac */ /* 0x000e220008000c00 */
[----:B-----5:R-:W1:Y:S01]  /*0a50*/  LDC.64 R26, c[0x0][0x3c0] ;  /* 0x0000f000ff1a7b82 */ /* 0x020e620000000a00 */
[----:B------:R-:W-:Y:S01]  /*0a60*/  BSSY.RECONVERGENT B0, `(.L_x_35) ;  /* 0x0000022000007945 */ /* 0x000fe20003800200 */
[----:B------:R-:W-:Y:S01]  /*0a70*/  UMOV UR6, 0x54442d18 ;  /* 0x54442d1800067882 */ /* 0x000fe20000000000 */
[----:B------:R-:W-:Y:S01]  /*0a80*/  UMOV UR7, 0x401921fb ;  /* 0x401921fb00077882 */ /* 0x000fe20000000000 */
[----:B0-----:R-:W-:-:S08]  /*0a90*/  DMUL R38, R38, UR10 ;  /* 0x0000000a26267c28 */ /* 0x001fd00008000000 */
[----:B------:R-:W-:-:S08]  /*0aa0*/  DFMA R38, R44, UR8, R38 ;  /* 0x000000082c267c2b */ /* 0x000fd00008000026 */
[----:B-1----:R-:W-:-:S08]  /*0ab0*/  DFMA R26, R46, R26, R38 ;  /* 0x0000001a2e1a722b */ /* 0x002fd00000000026 */
[----:B------:R-:W-:-:S08]  /*0ac0*/  DMUL R26, R26, -UR6 ;  /* 0x800000061a1a7c28 */ /* 0x000fd00008000000 */
[----:B------:R-:W-:-:S14]  /*0ad0*/  DSETP.NEU.AND P0, PT, |R26|, +INF , PT ;  /* 0x7ff000001a00742a */ /* 0x000fdc0003f0d200 */
[----:B------:R-:W-:Y:S01]  /*0ae0*/  @!P0 DMUL R2, RZ, R26 ;  /* 0x0000001aff028228 */ /* 0x000fe20000000000 */
[----:B------:R-:W-:Y:S01]  /*0af0*/  @!P0 IMAD.MOV.U32 R0, RZ, RZ, 0x1 ;  /* 0x00000001ff008424 */ /* 0x000fe200078e00ff */
[----:B------:R-:W-:Y:S09]  /*0b00*/  @!P0 BRA `(.L_x_36) ;  /* 0x00000000005c8947 */ /* 0x000ff20003800000 */
[----:B------:R-:W-:Y:S01]  /*0b10*/  UMOV UR6, 0x6dc9c883 ;  /* 0x6dc9c88300067882 */ /* 0x000fe20000000000 */
[----:B------:R-:W-:Y:S01]  /*0b20*/  UMOV UR7, 0x3fe45f30 ;  /* 0x3fe45f3000077882 */ /* 0x000fe20000000000 */
[C---:B------:R-:W-:Y:S01]  /*0b30*/  DSETP.GE.AND P0, PT, |R26|.reuse, 2.14748364800000000000e+09, PT ;  /* 0x41e000001a00742a */ /* 0x040fe20003f06200 */
[----:B------:R-:W-:Y:S01]  /*0b40*/  BSSY.RECONVERGENT B1, `(.L_x_37) ;  /* 0x0000012000017945 */ /* 0x000fe20003800200 */
[----:B------:R-:W-:Y:S01]  /*0b50*/  DMUL R4, R26, UR6 ;  /* 0x000000061a047c28 */ /* 0x000fe20008000000 */
        /* <DEDUP_REMOVED lines=15> */
[----:B------:R-:W-:Y:S05]  /*0c50*/  CALL.REL.NOINC `($_Z22spectrum_i_not_equal_jiiiiiddddddPKdPK7double2PS1_$__internal_trig_reduction_slowpathd) ;  /* 0x0000000400a87944 */ /* 0x000fea0003c00000 */
.L_x_38:
[----:B------:R-:W-:Y:S05]  /*0c60*/  BSYNC.RECONVERGENT B1 ;  /* 0x0000000000017941 */ /* 0x000fea0003800200 */
.L_x_37:
[----:B------:R-:W-:-:S07]  /*0c70*/  VIADD R0, R0, 0x1 ;  /* 0x0000000100007836 */ /* 0x000fce0000000000 */
.L_x_36:
[----:B------:R-:W-:Y:S05]  /*0c80*/  BSYNC.RECONVERGENT B0 ;  /* 0x0000000000007941 */ /* 0x000fea0003800200 */
.L_x_35:
[----:B------:R-:W0:Y:S01]  /*0c90*/  LDCU.64 UR6, c[0x4][0x8] ;  /* 0x01000100ff0677ac */ /* 0x000e220008000a00 */
[----:B------:R-:W-:-:S05]  /*0ca0*/  IMAD.SHL.U32 R4, R0, 0x40, RZ ;  /* 0x0000004000047824 */ /* 0x000fca00078e00ff */
[----:B------:R-:W-:-:S04]  /*0cb0*/  LOP3.LUT R4, R4, 0x40, RZ, 0xc0, !PT ;  /* 0x0000004004047812 */ /* 0x000fc800078ec0ff */
[----:B0-----:R-:W-:-:S05]  /*0cc0*/  IADD3 R24, P0, PT, R4, UR6, RZ ;  /* 0x0000000604187c10 */ /* 0x001fca000ff1e0ff */
[----:B------:R-:W-:-:S05]  /*0cd0*/  IMAD.X R25, RZ, RZ, UR7, P0 ;  /* 0x00000007ff197e24 */ /* 0x000fca00080e06ff */
[----:B------:R-:W2:Y:S04]  /*0ce0*/  LDG.E.128.CONSTANT R4, desc[UR4][R24.64] ;  /* 0x0000000418047981 */ /* 0x000ea8000c1e9d00 */
[----:B------:R-:W3:Y:S04]  /*0cf0*/  LDG.E.128.CONSTANT R8, desc[UR4][R24.64+0x10] ;  /* 0x0000100418087981 */ /* 0x000ee8000c1e9d00 */
[----:B------:R-:W4:Y:S01]  /*0d00*/  LDG.E.128.CONSTANT R12, desc[UR4][R24.64+0x20] ;  /* 0x00002004180c7981 */ /* 0x000f22000c1e9d00 */
[----:B------:R-:W-:Y:S01]  /*0d10*/  LOP3.LUT R28, R0, 0x1, RZ, 0xc0, !PT ;  /* 0x00000001001c7812 */ /* 0x000fe200078ec0ff */
[----:B------:R-:W-:Y:S01]  /*0d20*/  IMAD.MOV.U32 R30, RZ, RZ, 0x20fd8164 ;  /* 0x20fd8164ff1e7424 */ /* 0x000fe200078e00ff */
[----:B------:R-:W-:Y:S01]  /*0d30*/  DSETP.NEU.AND P1, PT, |R26|, +INF , PT ;  /* 0x7ff000001a00742a */ /* 0x000fe20003f2d200 */
[----:B------:R-:W-:Y:S01]  /*0d40*/  IMAD.MOV.U32 R31, RZ, RZ, 0x3da8ff83 ;  /* 0x3da8ff83ff1f7424 */ /* 0x000fe200078e00ff */
[----:B------:R-:W-:Y:S01]  /*0d50*/  ISETP.NE.U32.AND P0, PT, R28, 0x1, PT ;  /* 0x000000011c00780c */ /* 0x000fe20003f05070 */
[----:B------:R-:W-:Y:S01]  /*0d60*/  DMUL R28, R2, R2 ;  /* 0x00000002021c7228 */ /* 0x000fe20000000000 */
[----:B------:R-:W-:Y:S02]  /*0d70*/  BSSY.RECONVERGENT B0, `(.L_x_39) ;  /* 0x0000028000007945 */ /* 0x000fe40003800200 */
[----:B------:R-:W-:-:S02]  /*0d80*/  FSEL R30, R30, -8.06006814911005101289e+34, !P0 ;  /* 0xf9785eba1e1e7808 */ /* 0x000fc40004000000 */
        /* <DEDUP_REMOVED lines=10> */
[----:B------:R-:W-:Y:S01]  /*0e30*/  FSEL R7, R5, R3, !P0 ;  /* 0x0000000305077208 */ /* 0x000fe20004000000 */
[----:B------:R-:W-:Y:S01]  /*0e40*/  @!P1 DMUL R2, RZ, R26 ;  /* 0x0000001aff029228 */ /* 0x000fe20000000000 */
        /* <DEDUP_REMOVED lines=26> */
.L_x_40:
[----:B------:R-:W-:Y:S05]  /*0ff0*/  BSYNC.RECONVERGENT B0 ;  /* 0x0000000000007941 */ /* 0x000fea0003800200 */
.L_x_39:
[----:B------:R-:W0:Y:S01]  /*1000*/  LDCU.64 UR6, c[0x4][0x8] ;  /* 0x01000100ff0677ac */ /* 0x000e220008000a00 */
[----:B------:R-:W-:Y:S01]  /*1010*/  IMAD.SHL.U32 R4, R0, 0x40, RZ ;  /* 0x0000004000047824 */ /* 0x000fe200078e00ff */
[----:B------:R-:W1:Y:S04]  /*1020*/  LDC.64 R26, c[0x0][0x3d8] ;  /* 0x0000f600ff1a7b82 */ /* 0x000e680000000a00 */
[----:B------:R-:W-:-:S04]  /*1030*/  LOP3.LUT R4, R4, 0x40, RZ, 0xc0, !PT ;  /* 0x0000004004047812 */ /* 0x000fc800078ec0ff */
[----:B0-----:R-:W-:Y:S01]  /*1040*/  IADD3 R34, P0, PT, R4, UR6, RZ ;  /* 0x0000000604227c10 */ /* 0x001fe2000ff1e0ff */
[----:B------:R-:W0:Y:S04]  /*1050*/  LDCU UR6, c[0x0][0x390] ;  /* 0x00007200ff0677ac */ /* 0x000e280008000800 */
[----:B------:R-:W-:-:S05]  /*1060*/  IMAD.X R35, RZ, RZ, UR7, P0 ;  /* 0x00000007ff237e24 */ /* 0x000fca00080e06ff */
[----:B------:R-:W2:Y:S04]  /*1070*/  LDG.E.128.CONSTANT R4, desc[UR4][R34.64] ;  /* 0x0000000422047981 */ /* 0x000ea8000c1e9d00 */
[----:B------:R-:W3:Y:S04]  /*1080*/  LDG.E.128.CONSTANT R8, desc[UR4][R34.64+0x10] ;  /* 0x0000100422087981 */ /* 0x000ee8000c1e9d00 */
[----:B------:R4:W5:Y:S01]  /*1090*/  LDG.E.128.CONSTANT R12, desc[UR4][R34.64+0x20] ;  /* 0x00002004220c7981 */ /* 0x000962000c1e9d00 */
[----:B0-----:R-:W-:-:S04]  /*10a0*/  IMAD R37, R36, UR6, R37 ;  /* 0x0000000624257c24 */ /* 0x001fc8000f8e0225 */
[----:B-1----:R-:W-:-:S05]  /*10b0*/  IMAD.WIDE R26, R37, 0x10, R26 ;  /* 0x00000010251a7825 */ /* 0x002fca00078e021a */
[----:B------:R-:W5:Y:S01]  /*10c0*/  LDG.E.128 R28, desc[UR4][R26.64] ;  /* 0x000000041a1c7981 */ /* 0x000f62000c1e1d00 */
[----:B------:R-:W-:Y:S01]  /*10d0*/  LOP3.LUT R32, R0, 0x1, RZ, 0xc0, !PT ;  /* 0x0000000100207812 */ /* 0x000fe200078ec0ff */
[----:B------:R-:W-:Y:S02]  /*10e0*/  IMAD.MOV.U32 R36, RZ, RZ, 0x20fd8164 ;  /* 0x20fd8164ff247424 */ /* 0x000fe400078e00ff */
[----:B------:R-:W-:Y:S01]  /*10f0*/  IMAD.MOV.U32 R37, RZ, RZ, 0x3da8ff83 ;  /* 0x3da8ff83ff257424 */ /* 0x000fe200078e00ff */
[----:B------:R-:W-:Y:S01]  /*1100*/  ISETP.NE.U32.AND P0, PT, R32, 0x1, PT ;  /* 0x000000012000780c */ /* 0x000fe20003f05070 */
[----:B------:R-:W-:-:S03]  /*1110*/  DMUL R32, R2, R2 ;  /* 0x0000000202207228 */ /* 0x000fc60000000000 */
[----:B----4-:R-:W-:Y:S02]  /*1120*/  FSEL R34, R36, -8.06006814911005101289e+34, !P0 ;  /* 0xf9785eba24227808 */ /* 0x010fe40004000000 */
[----:B------:R-:W-:-:S06]  /*1130*/  FSEL R35, -R37, 0.11223486810922622681, !P0 ;  /* 0x3de5db6525237808 */ /* 0x000fcc0004000100 */
[----:B--2---:R-:W-:-:S08]  /*1140*/  DFMA R4, R32, R34, R4 ;  /* 0x000000222004722b */ /* 0x004fd00000000004 */
[----:B------:R-:W-:-:S08]  /*1150*/  DFMA R4, R32, R4, R6 ;  /* 0x000000042004722b */ /* 0x000fd00000000006 */
[----:B---3--:R-:W-:-:S08]  /*1160*/  DFMA R4, R32, R4, R8 ;  /* 0x000000042004722b */ /* 0x008fd00000000008 */
[----:B------:R-:W-:-:S08]  /*1170*/  DFMA R4, R32, R4, R10 ;  /* 0x000000042004722b */ /* 0x000fd0000000000a */
[----:B-----5:R-:W-:-:S08]  /*1180*/  DFMA R4, R32, R4, R12 ;  /* 0x000000042004722b */ /* 0x020fd0000000000c */
        /* <DEDUP_REMOVED lines=20> */
[----:B------:R-:W-:-:S07]  /*12d0*/  DADD R30, R30, R2 ;  /* 0x000000001e1e7229 */ /* 0x000fce0000000002 */
[----:B------:R-:W-:Y:S01]  /*12e0*/  STG.E.128 desc[UR4][R26.64], R28 ;  /* 0x0000001c1a007986 */ /* 0x000fe2000c101d04 */
[----:B------:R-:W-:Y:S05]  /*12f0*/  EXIT ;  /* 0x000000000000794d */ /* 0x000fea0003800000 */
        .type           $_Z22spectrum_i_not_equal_jiiiiiddddddPKdPK7double2PS1_$__internal_trig_reduction_slowpathd,@function
        .size           $_Z22spectrum_i_not_equal_jiiiiiddddddPKdPK7double2PS1_$__internal_trig_reduction_slowpathd,(.L_x_65 - $_Z22spectrum_i_not_equal_jiiiiiddddddPKdPK7double2PS1_$__internal_trig_reduction_slowpathd)
$_Z22spectrum_i_not_equal_jiiiiiddddddPKdPK7double2PS1_$__internal_trig_reduction_slowpathd:
        /* <DEDUP_REMOVED lines=24> */
.L_x_45:
[----:B------:R-:W1:Y:S01]  /*1480*/  LDC.64 R2, c[0x4][RZ] ;  /* 0x01000000ff027b82 */ /* 0x000e620000000a00 */
[----:B0-----:R-:W-:Y:S02]  /*1490*/  R2UR UR6, R30 ;  /* 0x000000001e0672ca */ /* 0x001fe400000e0000 */
[----:B------:R-:W-:Y:S01]  /*14a0*/  R2UR UR7, R31 ;  /* 0x000000001f0772ca */ /* 0x000fe200000e0000 */
[----:B-1----:R-:W-:-:S12]  /*14b0*/  IMAD.WIDE R2, R9, 0x8, R2 ;  /* 0x0000000809027825 */ /* 0x002fd800078e0202 */
[----:B------:R-:W2:Y:S01]  /*14c0*/  LDG.E.64.CONSTANT R2, desc[UR6][R2.64] ;  /* 0x0000000602027981 */ /* 0x000ea2000c1e9b00 */
[----:B------:R-:W-:Y:S02]  /*14d0*/  IMAD.MOV.U32 R14, RZ, RZ, R28 ;  /* 0x000000ffff0e7224 */ /* 0x000fe400078e001c */
[----:B------:R-:W-:Y:S02]  /*14e0*/  IMAD.MOV.U32 R15, RZ, RZ, R29 ;  /* 0x000000ffff0f7224 */ /* 0x000fe400078e001d */
        /* <DEDUP_REMOVED lines=19> */
[----:B------:R-:W-:-:S10]  /*1620*/  IMAD.X R29, RZ, RZ, R2, P1 ;  /* 0x000000ffff1d7224 */ /* 0x000fd400008e0602 */
[----:B-1----:R-:W-:Y:S05]  /*1630*/  @P0 BRA `(.L_x_45) ;  /* 0xfffffffc00900947 */ /* 0x002fea000383ffff */
[----:B------:R-:W-:Y:S05]  /*1640*/  BSYNC.RECONVERGENT B3 ;  /* 0x0000000000037941 */ /* 0x000fea0003800200 */
.L_x_44:
[----:B------:R-:W-:-:S07]  /*1650*/  IMAD.MOV.U32 R9, RZ, RZ, R5 ;  /* 0x000000ffff097224 */ /* 0x000fce00078e0005 */
.L_x_43:
[----:B------:R-:W-:Y:S05]  /*1660*/  BSYNC.RECONVERGENT B2 ;  /* 0x0000000000027941 */ /* 0x000fea0003800200 */
.L_x_42:
        /* <DEDUP_REMOVED lines=12> */
[----:B------:R-:W-:Y:S02]  /*1730*/  @P0 SHF.R.U64 R6, R7, R0, R9 ;  /* 0x0000000007060219 */ /* 0x000fe40000001209 */
[--C-:B------:R-:W-:Y:S02]  /*1740*/  @P0 SHF.R.U32.HI R15, RZ, 0x1, R5.reuse ;  /* 0x00000001ff0f0819 */ /* 0x100fe40000011605 */
[C-C-:B------:R-:W-:Y:S02]  /*1750*/  @P0 SHF.R.U64 R13, R4.reuse, 0x1, R5.reuse ;  /* 0x00000001040d0819 */ /* 0x140fe40000001205 */
[----:B------:R-:W-:-:S02]  /*1760*/  @P0 SHF.L.U64.HI R8, R4, R33, R5 ;  /* 0x0000002104080219 */ /* 0x000fc40000010205 */
[----:B------:R-:W-:Y:S02]  /*1770*/  @P0 SHF.R.U32.HI R7, RZ, R0, R9 ;  /* 0x00000000ff070219 */ /* 0x000fe40000011609 */
[----:B------:R-:W-:Y:S02]  /*1780*/  @P0 LOP3.LUT R4, R11, R6, RZ, 0xfc, !PT ;  /* 0x000000060b040212 */ /* 0x000fe400078efcff */
[----:B----4-:R-:W-:Y:S02]  /*1790*/  @P0 SHF.L.U32 R9, R2, R33, RZ ;  /* 0x0000002102090219 */ /* 0x010fe400000006ff */
[----:B------:R-:W-:Y:S02]  /*17a0*/  @P0 SHF.R.U64 R14, R13, R0, R15 ;  /* 0x000000000d0e0219 */ /* 0x000fe4000000120f */
[----:B------:R-:W-:Y:S01]  /*17b0*/  @P0 LOP3.LUT R5, R8, R7, RZ, 0xfc, !PT ;  /* 0x0000000708050212 */ /* 0x000fe200078efcff */
[----:B------:R-:W-:Y:S01]  /*17c0*/  IMAD.SHL.U32 R8, R4, 0x4, RZ ;  /* 0x0000000404087824 */ /* 0x000fe200078e00ff */
[----:B------:R-:W-:-:S02]  /*17d0*/  @P0 SHF.L.U64.HI R7, R2, R33, R3 ;  /* 0x0000002102070219 */ /* 0x000fc40000010203 */
[----:B------:R-:W-:Y:S02]  /*17e0*/  @P0 LOP3.LUT R2, R9, R14, RZ, 0xfc, !PT ;  /* 0x0000000e09020212 */ /* 0x000fe400078efcff */
[----:B------:R-:W-:Y:S02]  /*17f0*/  @P0 SHF.R.U32.HI R0, RZ, R0, R15 ;  /* 0x00000000ff000219 */ /* 0x000fe4000001160f */
[----:B------:R-:W-:Y:S02]  /*1800*/  SHF.L.U64.HI R9, R4, 0x2, R5 ;  /* 0x0000000204097819 */ /* 0x000fe40000010205 */
[----:B------:R-:W-:Y:S02]  /*1810*/  @P0 LOP3.LUT R3, R7, R0, RZ, 0xfc, !PT ;  /* 0x0000000007030212 */ /* 0x000fe400078efcff */
[----:B------:R-:W-:Y:S02]  /*1820*/  SHF.L.W.U32.HI R5, R5, 0x2, R2 ;  /* 0x0000000205057819 */ /* 0x000fe40000010e02 */
        /* <DEDUP_REMOVED lines=16> */
[----:B------:R-:W1:Y:S02]  /*1930*/  FLO.U32 R5, R5 ;  /* 0x0000000500057300 */ /* 0x000e6400000e0000 */
[C---:B-1----:R-:W-:Y:S02]  /*1940*/  IADD3 R6, PT, PT, -R5.reuse, 0x1f, RZ ;  /* 0x0000001f05067810 */ /* 0x042fe40007ffe1ff */
[----:B------:R-:W-:-:S03]  /*1950*/  IADD3 R0, PT, PT, -R5, 0x3f, RZ ;  /* 0x0000003f05007810 */ /* 0x000fc60007ffe1ff */
[----:B------:R-:W-:-:S05]  /*1960*/  @P1 IMAD.MOV R0, RZ, RZ, R6 ;  /* 0x000000ffff001224 */ /* 0x000fca00078e0206 */
[----:B------:R-:W-:-:S13]  /*1970*/  ISETP.NE.AND P1, PT, R0, RZ, PT ;  /* 0x000000ff0000720c */ /* 0x000fda0003f25270 */
[----:B0-----:R-:W-:Y:S05]  /*1980*/  @!P1 BRA `(.L_x_47) ;  /* 0x0000000000289947 */ /* 0x001fea0003800000 */
[----:B------:R-:W-:Y:S02]  /*1990*/  LOP3.LUT R4, R0, 0x3f, RZ, 0xc0, !PT ;  /* 0x0000003f00047812 */ /* 0x000fe400078ec0ff */
[--C-:B------:R-:W-:Y:S02]  /*19a0*/  SHF.R.U64 R6, R8, 0x1, R9.reuse ;  /* 0x0000000108067819 */ /* 0x100fe40000001209 */
        /* <DEDUP_REMOVED lines=8> */
.L_x_47:
[----:B------:R-:W-:Y:S05]  /*1a30*/  BSYNC.RECONVERGENT B2 ;  /* 0x0000000000027941 */ /* 0x000fea0003800200 */
.L_x_46:
        /* <DEDUP_REMOVED lines=23> */
[----:B------:R-:W-:-:S02]  /*1bb0*/  @!P0 LOP3.LUT R4, R4, 0x80000000, RZ, 0x3c, !PT ;  /* 0x8000000004048812 */ /* 0x000fc400078e3cff */
[----:B------:R-:W-:-:S04]  /*1bc0*/  SHF.R.U64 R5, R5, 0xa, R6 ;  /* 0x0000000a05057819 */ /* 0x000fc80000001206 */
[----:B------:R-:W-:-:S04]  /*1bd0*/  IADD3 R5, P2, PT, R5, 0x1, RZ ;  /* 0x0000000105057810 */ /* 0x000fc80007f5e0ff */
[----:B------:R-:W-:-:S04]  /*1be0*/  LEA.HI.X R6, R6, RZ, RZ, 0x16, P2 ;  /* 0x000000ff06067211 */ /* 0x000fc800010fb4ff */
[--C-:B------:R-:W-:Y:S02]  /*1bf0*/  SHF.R.U64 R0, R5, 0x1, R6.reuse ;  /* 0x0000000105007819 */ /* 0x100fe40000001206 */
[----:B------:R-:W-:Y:S01]  /*1c00*/  SHF.R.U32.HI R5, RZ, 0x1e, R3 ;  /* 0x0000001eff057819 */ /* 0x000fe20000011603 */
[----:B------:R-:W-:Y:S01]  /*1c10*/  IMAD.SHL.U32 R3, R7, 0x100000, RZ ;  /* 0x0010000007037824 */ /* 0x000fe200078e00ff */
[----:B------:R-:W-:Y:S02]  /*1c20*/  SHF.R.U32.HI R6, RZ, 0x1, R6 ;  /* 0x00000001ff067819 */ /* 0x000fe40000011606 */
[----:B------:R-:W-:Y:S02]  /*1c30*/  IADD3 R7, P2, P3, RZ, RZ, R0 ;  /* 0x000000ffff077210 */ /* 0x000fe40007b5e000 */
[----:B------:R-:W-:Y:S02]  /*1c40*/  LEA.HI R2, R2, R5, RZ, 0x1 ;  /* 0x0000000502027211 */ /* 0x000fe400078f08ff */
[----:B------:R-:W-:-:S03]  /*1c50*/  IADD3.X R3, PT, PT, R3, 0x3fe00000, R6, P2, P3 ;  /* 0x3fe0000003037810 */ /* 0x000fc600017e6406 */
[----:B------:R-:W-:Y:S01]  /*1c60*/  @P1 IMAD.MOV R2, RZ, RZ, -R2 ;  /* 0x000000ffff021224 */ /* 0x000fe200078e0a02 */
[----:B------:R-:W-:-:S07]  /*1c70*/  LOP3.LUT R12, R3, R4, RZ, 0xfc, !PT ;  /* 0x00000004030c7212 */ /* 0x000fce00078efcff */
.L_x_41:
[----:B------:R-:W-:Y:S02]  /*1c80*/  IMAD.MOV.U32 R11, RZ, RZ, 0x0 ;  /* 0x00000000ff0b7424 */ /* 0x000fe400078e00ff */
[----:B------:R-:W-:Y:S02]  /*1c90*/  IMAD.MOV.U32 R0, RZ, RZ, R2 ;  /* 0x000000ffff007224 */ /* 0x000fe400078e0002 */
[----:B------:R-:W-:Y:S02]  /*1ca0*/  IMAD.MOV.U32 R2, RZ, RZ, R7 ;  /* 0x000000ffff027224 */ /* 0x000fe400078e0007 */
[----:B------:R-:W-:Y:S01]  /*1cb0*/  IMAD.MOV.U32 R3, RZ, RZ, R12 ;  /* 0x000000ffff037224 */ /* 0x000fe200078e000c */
[----:B------:R-:W-:Y:S06]  /*1cc0*/  RET.REL.NODEC R10 `(_Z22spectrum_i_not_equal_jiiiiiddddddPKdPK7double2PS1_) ;  /* 0xffffffe00acc7950 */ /* 0x000fec0003c3ffff */
.L_x_48:
        /* <DEDUP_REMOVED lines=11> */
.L_x_65:


//--------------------- .text._Z18spectrum_i_equal_jiiiiidddPK7double2PS_ --------------------------
	.section	.text._Z18spectrum_i_equal_jiiiiidddPK7double2PS_,"ax",@progbits
	.align	128
        .global         _Z18spectrum_i_equal_jiiiiidddPK7double2PS_
        .type           _Z18spectrum_i_equal_jiiiiidddPK7double2PS_,@function
        .size           _Z18spectrum_i_equal_jiiiiidddPK7double2PS_,(.L_x_69 - _Z18spectrum_i_equal_jiiiiidddPK7double2PS_)
        .other          _Z18spectrum_i_equal_jiiiiidddPK7double2PS_,@"STO_CUDA_ENTRY STV_DEFAULT"
_Z18spectrum_i_equal_jiiiiidddPK7double2PS_:
.text._Z18spectrum_i_equal_jiiiiidddPK7double2PS_:
[----:B------:R-:W-:Y:S01]  /*0000*/  LDC R1, c[0x0][0x37c] ;  /* 0x0000df00ff017b82 */ /* 0x000fe20000000800 */
[----:B------:R-:W0:Y:S07]  /*0010*/  S2R R3, SR_TID.Y ;  /* 0x0000000000037919 */ /* 0x000e2e0000002200 */
[----:B------:R-:W1:Y:S01]  /*0020*/  LDC R29, c[0x0][0x360] ;  /* 0x0000d800ff1d7b82 */ /* 0x000e620000000800 */
[----:B------:R-:W2:Y:S01]  /*0030*/  LDCU UR6, c[0x0][0x390] ;  /* 0x00007200ff0677ac */ /* 0x000ea20008000800 */
[----:B------:R-:W1:Y:S01]  /*0040*/  S2R R2, SR_TID.X ;  /* 0x0000000000027919 */ /* 0x000e620000002100 */
[----:B------:R-:W3:Y:S05]  /*0050*/  LDCU UR7, c[0x0][0x38c] ;  /* 0x00007180ff0777ac */ /* 0x000eea0008000800 */
[----:B------:R-:W0:Y:S08]  /*0060*/  S2UR UR5, SR_CTAID.Y ;  /* 0x00000000000579c3 */ /* 0x000e300000002600 */
[----:B------:R-:W0:Y:S08]  /*0070*/  LDC R0, c[0x0][0x364] ;  /* 0x0000d900ff007b82 */ /* 0x000e300000000800 */
[----:B------:R-:W1:Y:S01]  /*0080*/  S2UR UR4, SR_CTAID.X ;  /* 0x00000000000479c3 */ /* 0x000e620000002500 */
[----:B0-----:R-:W-:-:S05]  /*0090*/  IMAD R0, R0, UR5, R3 ;  /* 0x0000000500007c24 */ /* 0x001fca000f8e0203 */
[----:B--2---:R-:W-:Y:S01]  /*00a0*/  ISETP.GE.AND P0, PT, R0, UR6, PT ;  /* 0x0000000600007c0c */ /* 0x004fe2000bf06270 */
[----:B-1----:R-:W-:-:S05]  /*00b0*/  IMAD R29, R29, UR4, R2 ;  /* 0x000000041d1d7c24 */ /* 0x002fca000f8e0202 */
[----:B---3--:R-:W-:-:S13]  /*00c0*/  ISETP.GE.OR P0, PT, R29, UR7, P0 ;  /* 0x000000071d007c0c */ /* 0x008fda0008706670 */
[----:B------:R-:W-:Y:S05]  /*00d0*/  @P0 EXIT ;  /* 0x000000000000094d */ /* 0x000fea0003800000 */
[----:B------:R-:W0:Y:S01]  /*00e0*/  LDC R3, c[0x0][0x380] ;  /* 0x0000e000ff037b82 */ /* 0x000e220000000800 */
[----:B------:R-:W0:Y:S01]  /*00f0*/  LDCU UR7, c[0x0][0x388] ;  /* 0x00007100ff0777ac */ /* 0x000e220008000800 */
[----:B------:R-:W1:Y:S06]  /*0100*/  LDCU.64 UR4, c[0x0][0x358] ;  /* 0x00006b00ff0477ac */ /* 0x000e6c0008000a00 */
[----:B------:R-:W2:Y:S08]  /*0110*/  LDC.64 R4, c[0x0][0x3b0] ;  /* 0x0000ec00ff047b82 */ /* 0x000eb00000000a00 */
[----:B------:R-:W3:Y:S01]  /*0120*/  LDC.64 R6, c[0x0][0x398] ;  /* 0x0000e600ff067b82 */ /* 0x000ee20000000a00 */
[----:B0-----:R-:W-:-:S07]  /*0130*/  IMAD R2, R0, UR7, R3 ;  /* 0x0000000700027c24 */ /* 0x001fce000f8e0203 */
[----:B------:R-:W0:Y:S01]  /*0140*/  LDC.64 R22, c[0x0][0x3a0] ;  /* 0x0000e800ff167b82 */ /* 0x000e220000000a00 */
[----:B------:R-:W-:-:S05]  /*0150*/  LEA R3, R2, R2, 0x1 ;  /* 0x0000000202037211 */ /* 0x000fca00078e08ff */
[----:B--2---:R-:W-:-:S05]  /*0160*/  IMAD.WIDE R4, R3, 0x10, R4 ;  /* 0x0000001003047825 */ /* 0x004fca00078e0204 */
[----:B-1----:R-:W2:Y:S04]  /*0170*/  LDG.E.128 R16, desc[UR4][R4.64] ;  /* 0x0000000404107981 */ /* 0x002ea8000c1e1d00 */
[----:B------:R-:W4:Y:S04]  /*0180*/  LDG.E.128 R12, desc[UR4][R4.64+0x10] ;  /* 0x00001004040c7981 */ /* 0x000f28000c1e1d00 */
[----:B------:R1:W5:Y:S01]  /*0190*/  LDG.E.128 R8, desc[UR4][R4.64+0x20] ;  /* 0x0000200404087981 */ /* 0x000362000c1e1d00 */
[----:B---3--:R-:W-:Y:S01]  /*01a0*/  DFMA R20, -R6, R6, 1 ;  /* 0x3ff000000614742b */ /* 0x008fe20000000106 */
[----:B------:R-:W-:-:S07]  /*01b0*/  IMAD R29, R29, UR6, R0 ;  /* 0x000000061d1d7c24 */ /* 0x000fce000f8e0200 */
[----:B------:R-:W-:Y:S01]  /*01c0*/  DSETP.NEU.AND P0, PT, R20, RZ, PT ;  /* 0x000000ff1400722a */ /* 0x000fe20003f0d000 */
[----:B-1----:R-:W-:-:S13]  /*01d0*/  CS2R R4, SRZ ;  /* 0x0000000000047805 */ /* 0x002fda000001ff00 */
[-C--:B--2---:R-:W-:Y:S02]  /*01e0*/  @P0 DMUL R26, R16, R18.reuse ;  /* 0x00000012101a0228 */ /* 0x084fe40000000000 */
[----:B------:R-:W-:-:S06]  /*01f0*/  @P0 DMUL R2, R18, R18 ;  /* 0x0000001212020228 */ /* 0x000fcc0000000000 */
[----:B------:R-:W-:Y:S02]  /*0200*/  @P0 DADD R26, R26, -R26 ;  /* 0x000000001a1a0229 */ /* 0x000fe4000000081a */
[----:B------:R-:W-:Y:S01]  /*0210*/  @P0 DFMA R24, R16, R16, R2 ;  /* 0x000000101018022b */ /* 0x000fe20000000002 */
[----:B------:R-:W-:-:S05]  /*0220*/  CS2R R2, SRZ ;  /* 0x0000000000027805 */ /* 0x000fca000001ff00 */
[----:B------:R-:W-:Y:S02]  /*0230*/  @P0 DFMA R4, R20, R26, RZ ;  /* 0x0000001a1404022b */ /* 0x000fe400000000ff */
[----:B0-----:R-:W-:Y:S02]  /*0240*/  DFMA R26, -R6, R22, RZ ;  /* 0x00000016061a722b */ /* 0x001fe400000001ff */
[----:B------:R-:W-:-:S06]  /*0250*/  @P0 DFMA R2, R20, R24, RZ ;  /* 0x000000181402022b */ /* 0x000fcc00000000ff */
[----:B------:R-:W-:-:S14]  /*0260*/  DSETP.NEU.AND P1, PT, R26, RZ, PT ;  /* 0x000000ff1a00722a */ /* 0x000fdc0003f2d000 */
[----:B----4-:R-:W-:-:S08]  /*0270*/  @P1 DMUL R20, R18, R14 ;  /* 0x0000000e12141228 */ /* 0x010fd00000000000 */
[----:B------:R-:W-:-:S08]  /*0280*/  @P1 DFMA R20, R16, R12, R20 ;  /* 0x0000000c1014122b */ /* 0x000fd00000000014 */
[----:B------:R-:W-:Y:S02]  /*0290*/  @P1 DFMA R2, R26, R20, R2 ;  /* 0x000000141a02122b */ /* 0x000fe40000000002 */
[----:B------:R-:W-:-:S08]  /*02a0*/  @P1 DMUL R20, R18, R12 ;  /* 0x0000000c12141228 */ /* 0x000fd00000000000 */
[----:B------:R-:W-:-:S08]  /*02b0*/  @P1 DFMA R20, R16, R14, -R20 ;  /* 0x0000000e1014122b */ /* 0x000fd00000000814 */
[----:B------:R-:W-:Y:S02]  /*02c0*/  @P1 DFMA R4, R26, R20, R4 ;  /* 0x000000141a04122b */ /* 0x000fe40000000004 */
[----:B------:R-:W0:Y:S02]  /*02d0*/  LDC.64 R20, c[0x0][0x3a8] ;  /* 0x0000ea00ff147b82 */ /* 0x000e240000000a00 */
[----:B0-----:R-:W-:-:S08]  /*02e0*/  DFMA R6, -R6, R20, RZ ;  /* 0x000000140606722b */ /* 0x001fd000000001ff */
[----:B------:R-:W-:-:S14]  /*02f0*/  DSETP.NEU.AND P0, PT, R6, RZ, PT ;  /* 0x000000ff0600722a */ /* 0x000fdc0003f0d000 */
[----:B-----5:R-:W-:-:S08]  /*0300*/  @P0 DMUL R24, R18, R10 ;  /* 0x0000000a12180228 */ /* 0x020fd00000000000 */
[----:B------:R-:W-:-:S08]  /*0310*/  @P0 DFMA R24, R16, R8, R24 ;  /* 0x000000081018022b */ /* 0x000fd00000000018 */
[----:B------:R-:W-:Y:S02]  /*0320*/  @P0 DFMA R2, R6, R24, R2 ;  /* 0x000000180602022b */ /* 0x000fe40000000002 */
[----:B------:R-:W-:-:S08]  /*0330*/  @P0 DMUL R24, R18, R8 ;  /* 0x0000000812180228 */ /* 0x000fd00000000000 */
[----:B------:R-:W-:-:S08]  /*0340*/  @P0 DFMA R24, R16, R10, -R24 ;  /* 0x0000000a1018022b */ /* 0x000fd00000000818 */
[----:B------:R-:W-:Y:S02]  /*0350*/  @P0 DFMA R4, R6, R24, R4 ;  /* 0x000000180604022b */ /* 0x000fe40000000004 */
[----:B------:R-:W-:-:S08]  /*0360*/  @P1 DMUL R24, R18, R14 ;  /* 0x0000000e12181228 */ /* 0x000fd00000000000 */
[----:B------:R-:W-:-:S08]  /*0370*/  @P1 DFMA R24, R16, R12, R24 ;  /* 0x0000000c1018122b */ /* 0x000fd00000000018 */
[----:B------:R-:W-:Y:S02]  /*0380*/  @P1 DFMA R2, R26, R24, R2 ;  /* 0x000000181a02122b */ /* 0x000fe40000000002 */
[----:B------:R-:W-:-:S08]  /*0390*/  @P1 DMUL R24, R16, R14 ;  /* 0x0000000e10181228 */ /* 0x000fd00000000000 */
[----:B------:R-:W-:-:S08]  /*03a0*/  @P1 DFMA R24, R18, R12, -R24 ;  /* 0x0000000c1218122b */ /* 0x000fd00000000818 */
[----:B------:R-:W-:Y:S02]  /*03b0*/  @P1 DFMA R4, R26, R24, R4 ;  /* 0x000000181a04122b */ /* 0x000fe40000000004 */
[C---:B------:R-:W-:Y:S02]  /*03c0*/  DFMA R24, -R22.reuse, R22, 1 ;  /* 0x3ff000001618742b */ /* 0x040fe40000000116 */
[----:B------:R-:W-:-:S06]  /*03d0*/  DFMA R22, -R22, R20, RZ ;  /* 0x000000141616722b */ /* 0x000fcc00000001ff */
[----:B------:R-:W-:Y:S02]  /*03e0*/  DSETP.NEU.AND P2, PT, R24, RZ, PT ;  /* 0x000000ff1800722a */ /* 0x000fe40003f4d000 */
[----:B------:R-:W-:-:S12]  /*03f0*/  DSETP.NEU.AND P1, PT, R22, RZ, PT ;  /* 0x000000ff1600722a */ /* 0x000fd80003f2d000 */
[----:B------:R-:W-:-:S08]  /*0400*/  @P2 DMUL R26, R14, R14 ;  /* 0x0000000e0e1a2228 */ /* 0x000fd00000000000 */
[----:B------:R-:W-:-:S08]  /*0410*/  @P2 DFMA R26, R12, R12, R26 ;  /* 0x0000000c0c1a222b */ /* 0x000fd0000000001a */
[----:B------:R-:W-:Y:S02]  /*0420*/  @P2 DFMA R2, R24, R26, R2 ;  /* 0x0000001a1802222b */ /* 0x000fe40000000002 */
[----:B------:R-:W-:-:S08]  /*0430*/  @P2 DMUL R26, R12, R14 ;  /* 0x0000000e0c1a2228 */ /* 0x000fd00000000000 */
[----:B------:R-:W-:-:S08]  /*0440*/  @P2 DADD R26, R26, -R26 ;  /* 0x000000001a1a2229 */ /* 0x000fd0000000081a */
[----:B------:R-:W-:Y:S02]  /*0450*/  @P2 DFMA R4, R24, R26, R4 ;  /* 0x0000001a1804222b */ /* 0x000fe40000000004 */
[-C--:B------:R-:W-:Y:S02]  /*0460*/  @P1 DMUL R24, R14, R10.reuse ;  /* 0x0000000a0e181228 */ /* 0x080fe40000000000 */
[----:B------:R-:W-:-:S06]  /*0470*/  @P0 DMUL R26, R16, R10 ;  /* 0x0000000a101a0228 */ /* 0x000fcc0000000000 */
[-C--:B------:R-:W-:Y:S02]  /*0480*/  @P1 DFMA R24, R12, R8.reuse, R24 ;  /* 0x000000080c18122b */ /* 0x080fe40000000018 */
[----:B------:R-:W-:-:S06]  /*0490*/  @P0 DFMA R26, R18, R8, -R26 ;  /* 0x00000008121a022b */ /* 0x000fcc000000081a */
[----:B------:R-:W-:Y:S02]  /*04a0*/  @P1 DFMA R2, R22, R24, R2 ;  /* 0x000000181602122b */ /* 0x000fe40000000002 */
[----:B------:R-:W-:-:S08]  /*04b0*/  @P0 DMUL R24, R18, R10 ;  /* 0x0000000a12180228 */ /* 0x000fd00000000000 */
[-C--:B------:R-:W-:Y:S02]  /*04c0*/  @P0 DFMA R24, R16, R8.reuse, R24 ;  /* 0x000000081018022b */ /* 0x080fe40000000018 */
[----:B------:R-:W-:Y:S02]  /*04d0*/  @P1 DMUL R16, R14, R8 ;  /* 0x000000080e101228 */ /* 0x000fe40000000000 */
[----:B------:R-:W-:-:S04]  /*04e0*/  DFMA R20, -R20, R20, 1 ;  /* 0x3ff000001414742b */ /* 0x000fc80000000114 */
[----:B------:R-:W-:Y:S02]  /*04f0*/  @P0 DFMA R2, R6, R24, R2 ;  /* 0x000000180602022b */ /* 0x000fe40000000002 */
[----:B------:R-:W-:-:S08]  /*0500*/  @P1 DFMA R16, R12, R10, -R16 ;  /* 0x0000000a0c10122b */ /* 0x000fd00000000810 */
[----:B------:R-:W-:Y:S02]  /*0510*/  @P1 DFMA R4, R22, R16, R4 ;  /* 0x000000101604122b */ /* 0x000fe40000000004 */
[----:B------:R-:W0:Y:S02]  /*0520*/  LDC.64 R16, c[0x0][0x3b8] ;  /* 0x0000ee00ff107b82 */ /* 0x000e240000000a00 */
[----:B0-----:R-:W-:-:S05]  /*0530*/  IMAD.WIDE R28, R29, 0x10, R16 ;  /* 0x000000101d1c7825 */ /* 0x001fca00078e0210 */
[----:B------:R-:W2:Y:S01]  /*0540*/  LDG.E.128 R16, desc[UR4][R28.64] ;  /* 0x000000041c107981 */ /* 0x000ea2000c1e1d00 */
[----:B------:R-:W-:Y:S02]  /*0550*/  @P0 DFMA R4, R6, R26, R4 ;  /* 0x0000001a0604022b */ /* 0x000fe40000000004 */
[----:B------:R-:W-:Y:S02]  /*0560*/  DSETP.NEU.AND P0, PT, R20, RZ, PT ;  /* 0x000000ff1400722a */ /* 0x000fe40003f0d000 */
[-C--:B------:R-:W-:Y:S02]  /*0570*/  @P1 DMUL R6, R12, R10.reuse ;  /* 0x0000000a0c061228 */ /* 0x080fe40000000000 */
[----:B------:R-:W-:-:S06]  /*0580*/  @P1 DMUL R24, R14, R10 ;  /* 0x0000000a0e181228 */ /* 0x000fcc0000000000 */
[-C--:B------:R-:W-:Y:S02]  /*0590*/  @P1 DFMA R6, R14, R8.reuse, -R6 ;  /* 0x000000080e06122b */ /* 0x080fe40000000806 */
[----:B------:R-:W-:Y:S02]  /*05a0*/  @P1 DFMA R12, R12, R8, R24 ;  /* 0x000000080c0c122b */ /* 0x000fe40000000018 */
[-C--:B------:R-:W-:Y:S02]  /*05b0*/  @P0 DMUL R14, R10, R10.reuse ;  /* 0x0000000a0a0e0228 */ /* 0x080fe40000000000 */
[----:B------:R-:W-:Y:S02]  /*05c0*/  @P0 DMUL R10, R8, R10 ;  /* 0x0000000a080a0228 */ /* 0x000fe40000000000 */
[C---:B------:R-:W-:Y:S02]  /*05d0*/  @P1 DFMA R4, R22.reuse, R6, R4 ;  /* 0x000000061604122b */ /* 0x040fe40000000004 */
[----:B------:R-:W-:-:S02]  /*05e0*/  @P1 DFMA R2, R22, R12, R2 ;  /* 0x0000000c1602122b */ /* 0x000fc40000000002 */
[----:B------:R-:W-:Y:S02]  /*05f0*/  @P0 DFMA R14, R8, R8, R14 ;  /* 0x00000008080e022b */ /* 0x000fe4000000000e */
[----:B------:R-:W-:-:S06]  /*0600*/  @P0 DADD R10, R10, -R10 ;  /* 0x000000000a0a0229 */ /* 0x000fcc000000080a */
[C---:B------:R-:W-:Y:S02]  /*0610*/  @P0 DFMA R2, R20.reuse, R14, R2 ;  /* 0x0000000e1402022b */ /* 0x040fe40000000002 */
[----:B------:R-:W-:-:S06]  /*0620*/  @P0 DFMA R4, R20, R10, R4 ;  /* 0x0000000a1404022b */ /* 0x000fcc0000000004 */
[----:B--2---:R-:W-:Y:S02]  /*0630*/  DADD R16, R16, R2 ;  /* 0x0000000010107229 */ /* 0x004fe40000000002 */
[----:B------:R-:W-:-:S07]  /*0640*/  DADD R18, R18, R4 ;  /* 0x0000000012127229 */ /* 0x000fce0000000004 */
[----:B------:R-:W-:Y:S01]  /*0650*/  STG.E.128 desc[UR4][R28.64], R16 ;  /* 0x000000101c007986 */ /* 0x000fe2000c101d04 */
[----:B------:R-:W-:Y:S05]  /*0660*/  EXIT ;  /* 0x000000000000794d */ /* 0x000fea0003800000 */
.L_x_49:
        /* <DEDUP_REMOVED lines=9> */
.L_x_69:


//--------------------- .text._Z8spectrumiiiiiddddddPKdPK7double2PS1_ --------------------------
	.section	.text._Z8spectrumiiiiiddddddPKdPK7double2PS1_,"ax",@progbits
	.align	128
        .global         _Z8spectrumiiiiiddddddPKdPK7double2PS1_
        .type           _Z8spectrumiiiiiddddddPKdPK7double2PS1_,@function
        .size           _Z8spectrumiiiiiddddddPKdPK7double2PS1_,(.L_x_66 - _Z8spectrumiiiiiddddddPKdPK7double2PS1_)
        .other          _Z8spectrumiiiiiddddddPKdPK7double2PS1_,@"STO_CUDA_ENTRY STV_DEFAULT"
_Z8spectrumiiiiiddddddPKdPK7double2PS1_:
.text._Z8spectrumiiiiiddddddPKdPK7double2PS1_:
        /* <DEDUP_REMOVED lines=17> */
[----:B------:R-:W1:Y:S06]  /*0110*/  LDCU.64 UR4, c[0x0][0x358] ;  /* 0x00006b00ff0477ac */ /* 0x000e6c0008000a00 */
[----:B------:R-:W2:Y:S08]  /*0120*/  LDC.64 R2, c[0x0][0x3d0] ;  /* 0x0000f400ff027b82 */ /* 0x000eb00000000a00 */
[----:B------:R-:W3:Y:S01]  /*0130*/  LDC.64 R30, c[0x0][0x398] ;  /* 0x0000e600ff1e7b82 */ /* 0x000ee20000000a00 */
[----:B------:R-:W-:Y:S01]  /*0140*/  CS2R R34, SRZ ;  /* 0x0000000000227805 */ /* 0x000fe2000001ff00 */
[----:B------:R-:W4:Y:S01]  /*0150*/  LDCU.128 UR8, c[0x0][0x3b0] ;  /* 0x00007600ff0877ac */ /* 0x000f220008000c00 */
[----:B0-----:R-:W-:-:S02]  /*0160*/  IMAD R4, R33, UR6, R4 ;  /* 0x0000000621047c24 */ /* 0x001fc4000f8e0204 */
[----:B------:R-:W-:Y:S02]  /*0170*/  IMAD R5, R33, UR6, R5 ;  /* 0x0000000621057c24 */ /* 0x000fe4000f8e0205 */
[----:B------:R-:W-:Y:S02]  /*0180*/  IMAD R25, R4, 0x3, RZ ;  /* 0x0000000304197824 */ /* 0x000fe400078e02ff */
[----:B------:R-:W-:Y:S02]  /*0190*/  IMAD R5, R5, 0x3, RZ ;  /* 0x0000000305057824 */ /* 0x000fe400078e02ff */
[----:B--2---:R-:W-:-:S04]  /*01a0*/  IMAD.WIDE R24, R25, 0x10, R2 ;  /* 0x0000001019187825 */ /* 0x004fc800078e0202 */
[----:B------:R-:W-:Y:S01]  /*01b0*/  IMAD.WIDE R2, R5, 0x10, R2 ;  /* 0x0000001005027825 */ /* 0x000fe200078e0202 */
[----:B-1----:R-:W2:Y:S01]  /*01c0*/  LDG.E.128 R20, desc[UR4][R24.64] ;  /* 0x0000000418147981 */ /* 0x002ea2000c1e1d00 */
[----:B------:R-:W0:Y:S03]  /*01d0*/  LDC.64 R4, c[0x0][0x3a0] ;  /* 0x0000e800ff047b82 */ /* 0x000e260000000a00 */
[----:B------:R-:W2:Y:S04]  /*01e0*/  LDG.E.128 R16, desc[UR4][R2.64] ;  /* 0x0000000402107981 */ /* 0x000ea8000c1e1d00 */
[----:B------:R-:W5:Y:S04]  /*01f0*/  LDG.E.128 R8, desc[UR4][R2.64+0x10] ;  /* 0x0000100402087981 */ /* 0x000f68000c1e1d00 */
[----:B------:R1:W4:Y:S01]  /*0200*/  LDG.E.128 R12, desc[UR4][R2.64+0x20] ;  /* 0x00002004020c7981 */ /* 0x000322000c1e1d00 */
[----:B---3--:R-:W-:-:S08]  /*0210*/  DFMA R26, -R30, R30, 1 ;  /* 0x3ff000001e1a742b */ /* 0x008fd0000000011e */
[----:B------:R-:W-:Y:S01]  /*0220*/  DSETP.NEU.AND P0, PT, R26, RZ, PT ;  /* 0x000000ff1a00722a */ /* 0x000fe20003f0d000 */
[----:B-1----:R-:W-:-:S13]  /*0230*/  CS2R R2, SRZ ;  /* 0x0000000000027805 */ /* 0x002fda000001ff00 */
[C---:B--2---:R-:W-:Y:S02]  /*0240*/  @P0 DMUL R6, R22.reuse, R18 ;  /* 0x0000001216060228 */ /* 0x044fe40000000000 */
[----:B------:R-:W-:-:S06]  /*0250*/  @P0 DMUL R28, R22, R16 ;  /* 0x00000010161c0228 */ /* 0x000fcc0000000000 */
[C---:B------:R-:W-:Y:S02]  /*0260*/  @P0 DFMA R6, R20.reuse, R16, R6 ;  /* 0x000000101406022b */ /* 0x040fe40000000006 */
[----:B------:R-:W-:-:S06]  /*0270*/  @P0 DFMA R28, R20, R18, -R28 ;  /* 0x00000012141c022b */ /* 0x000fcc000000081c */
[----:B------:R-:W-:Y:S02]  /*0280*/  @P0 DFMA R34, R26, R6, RZ ;  /* 0x000000061a22022b */ /* 0x000fe400000000ff */
[----:B0-----:R-:W-:Y:S02]  /*0290*/  DFMA R6, -R30, R4, RZ ;  /* 0x000000041e06722b */ /* 0x001fe400000001ff */
[----:B------:R-:W-:Y:S01]  /*02a0*/  @P0 DFMA R2, R26, R28, RZ ;  /* 0x0000001c1a02022b */ /* 0x000fe200000000ff */
[----:B------:R-:W0:Y:S05]  /*02b0*/  LDC.64 R28, c[0x0][0x3a8] ;  /* 0x0000ea00ff1c7b82 */ /* 0x000e2a0000000a00 */
[----:B------:R-:W-:-:S14]  /*02c0*/  DSETP.NEU.AND P1, PT, R6, RZ, PT ;  /* 0x000000ff0600722a */ /* 0x000fdc0003f2d000 */
[----:B-----5:R-:W-:Y:S02]  /*02d0*/  @P1 DMUL R26, R22, R10 ;  /* 0x0000000a161a1228 */ /* 0x020fe40000000000 */
[----:B0-----:R-:W-:-:S06]  /*02e0*/  DFMA R30, -R30, R28, RZ ;  /* 0x0000001c1e1e722b */ /* 0x001fcc00000001ff */
[----:B------:R-:W-:Y:S02]  /*02f0*/  @P1 DFMA R26, R20, R8, R26 ;  /* 0x00000008141a122b */ /* 0x000fe4000000001a */
[----:B------:R-:W-:-:S06]  /*0300*/  DSETP.NEU.AND P0, PT, R30, RZ, PT ;  /* 0x000000ff1e00722a */ /* 0x000fcc0003f0d000 */
[----:B------:R-:W-:Y:S02]  /*0310*/  @P1 DFMA R34, R6, R26, R34 ;  /* 0x0000001a0622122b */ /* 0x000fe40000000022 */
[----:B------:R-:W-:-:S08]  /*0320*/  @P1 DMUL R26, R22, R8 ;  /* 0x00000008161a1228 */ /* 0x000fd00000000000 */
[----:B------:R-:W-:Y:S02]  /*0330*/  @P1 DFMA R26, R20, R10, -R26 ;  /* 0x0000000a141a122b */ /* 0x000fe4000000081a */
[----:B----4-:R-:W-:-:S06]  /*0340*/  @P0 DMUL R36, R22, R12 ;  /* 0x0000000c16240228 */ /* 0x010fcc0000000000 */
[----:B------:R-:W-:Y:S02]  /*0350*/  @P1 DFMA R2, R6, R26, R2 ;  /* 0x0000001a0602122b */ /* 0x000fe40000000002 */
[-C--:B------:R-:W-:Y:S02]  /*0360*/  @P0 DMUL R26, R22, R14.reuse ;  /* 0x0000000e161a0228 */ /* 0x080fe40000000000 */
[----:B------:R-:W-:-:S06]  /*0370*/  @P0 DFMA R36, R20, R14, -R36 ;  /* 0x0000000e1424022b */ /* 0x000fcc0000000824 */
[----:B------:R-:W-:Y:S01]  /*0380*/  @P0 DFMA R26, R20, R12, R26 ;  /* 0x0000000c141a022b */ /* 0x000fe2000000001a */
[----:B------:R-:W2:Y:S07]  /*0390*/  LDG.E.128 R20, desc[UR4][R24.64+0x10] ;  /* 0x0000100418147981 */ /* 0x000eae000c1e1d00 */
[C---:B------:R-:W-:Y:S02]  /*03a0*/  @P0 DFMA R34, R30.reuse, R26, R34 ;  /* 0x0000001a1e22022b */ /* 0x040fe40000000022 */
[----:B------:R-:W3:Y:S01]  /*03b0*/  LDG.E.128 R24, desc[UR4][R24.64+0x20] ;  /* 0x0000200418187981 */ /* 0x000ee2000c1e1d00 */
[----:B------:R-:W-:-:S02]  /*03c0*/  @P0 DFMA R2, R30, R36, R2 ;  /* 0x000000241e02022b */ /* 0x000fc40000000002 */
[----:B--2---:R-:W-:-:S08]  /*03d0*/  @P1 DMUL R36, R22, R18 ;  /* 0x0000001216241228 */ /* 0x004fd00000000000 */
[----:B------:R-:W-:-:S08]  /*03e0*/  @P1 DFMA R36, R20, R16, R36 ;  /* 0x000000101424122b */ /* 0x000fd00000000024 */
[----:B------:R-:W-:Y:S02]  /*03f0*/  @P1 DFMA R34, R6, R36, R34 ;  /* 0x000000240622122b */ /* 0x000fe40000000022 */
[----:B------:R-:W-:-:S08]  /*0400*/  @P1 DMUL R36, R22, R16 ;  /* 0x0000001016241228 */ /* 0x000fd00000000000 */
[----:B------:R-:W-:-:S08]  /*0410*/  @P1 DFMA R36, R20, R18, -R36 ;  /* 0x000000121424122b */ /* 0x000fd00000000824 */
[----:B------:R-:W-:Y:S02]  /*0420*/  @P1 DFMA R2, R6, R36, R2 ;  /* 0x000000240602122b */ /* 0x000fe40000000002 */
[C---:B------:R-:W-:Y:S02]  /*0430*/  DFMA R36, -R4.reuse, R4, 1 ;  /* 0x3ff000000424742b */ /* 0x040fe40000000104 */
[----:B------:R-:W-:-:S06]  /*0440*/  DFMA R4, -R4, R28, RZ ;  /* 0x0000001c0404722b */ /* 0x000fcc00000001ff */
[----:B------:R-:W-:-:S14]  /*0450*/  DSETP.NEU.AND P1, PT, R36, RZ, PT ;  /* 0x000000ff2400722a */ /* 0x000fdc0003f2d000 */
[----:B------:R-:W-:-:S08]  /*0460*/  @P1 DMUL R6, R22, R10 ;  /* 0x0000000a16061228 */ /* 0x000fd00000000000 */
[----:B------:R-:W-:-:S08]  /*0470*/  @P1 DFMA R6, R20, R8, R6 ;  /* 0x000000081406122b */ /* 0x000fd00000000006 */
[----:B------:R-:W-:Y:S02]  /*0480*/  @P1 DFMA R34, R36, R6, R34 ;  /* 0x000000062422122b */ /* 0x000fe40000000022 */
[----:B------:R-:W-:-:S08]  /*0490*/  @P1 DMUL R6, R22, R8 ;  /* 0x0000000816061228 */ /* 0x000fd00000000000 */
[----:B------:R-:W-:-:S08]  /*04a0*/  @P1 DFMA R6, R20, R10, -R6 ;  /* 0x0000000a1406122b */ /* 0x000fd00000000806 */
[----:B------:R-:W-:Y:S02]  /*04b0*/  @P1 DFMA R2, R36, R6, R2 ;  /* 0x000000062402122b */ /* 0x000fe40000000002 */
[----:B------:R-:W-:-:S14]  /*04c0*/  DSETP.NEU.AND P1, PT, R4, RZ, PT ;  /* 0x000000ff0400722a */ /* 0x000fdc0003f2d000 */
[C---:B------:R-:W-:Y:S02]  /*04d0*/  @P1 DMUL R6, R22.reuse, R14 ;  /* 0x0000000e16061228 */ /* 0x040fe40000000000 */
[----:B------:R-:W-:-:S06]  /*04e0*/  @P1 DMUL R22, R22, R12 ;  /* 0x0000000c16161228 */ /* 0x000fcc0000000000 */
[C---:B------:R-:W-:Y:S02]  /*04f0*/  @P1 DFMA R6, R20.reuse, R12, R6 ;  /* 0x0000000c1406122b */ /* 0x040fe40000000006 */
[----:B------:R-:W-:Y:S01]  /*0500*/  @P1 DFMA R22, R20, R14, -R22 ;  /* 0x0000000e1416122b */ /* 0x000fe20000000816 */
[----:B------:R-:W0:Y:S05]  /*0510*/  LDC.64 R20, c[0x0][0x3c8] ;  /* 0x0000f200ff147b82 */ /* 0x000e2a0000000a00 */
[C---:B------:R-:W-:Y:S02]  /*0520*/  @P1 DFMA R34, R4.reuse, R6, R34 ;  /* 0x000000060422122b */ /* 0x040fe40000000022 */
[----:B------:R-:W-:-:S02]  /*0530*/  @P1 DFMA R2, R4, R22, R2 ;  /* 0x000000160402122b */ /* 0x000fc40000000002 */
[C---:B---3--:R-:W-:Y:S02]  /*0540*/  @P0 DMUL R22, R26.reuse, R18 ;  /* 0x000000121a160228 */ /* 0x048fe40000000000 */
[----:B------:R-:W-:-:S06]  /*0550*/  @P0 DMUL R6, R26, R16 ;  /* 0x000000101a060228 */ /* 0x000fcc0000000000 */
[C---:B------:R-:W-:Y:S02]  /*0560*/  @P0 DFMA R16, R24.reuse, R16, R22 ;  /* 0x000000101810022b */ /* 0x040fe40000000016 */
[----:B------:R-:W-:Y:S01]  /*0570*/  @P0 DFMA R18, R24, R18, -R6 ;  /* 0x000000121812022b */ /* 0x000fe20000000806 */
[----:B------:R-:W-:Y:S01]  /*0580*/  IMAD R23, R0, 0x3, RZ ;  /* 0x0000000300177824 */ /* 0x000fe200078e02ff */
[----:B------:R-:W-:-:S03]  /*0590*/  @P1 DMUL R6, R26, R10 ;  /* 0x0000000a1a061228 */ /* 0x000fc60000000000 */
[----:B0-----:R-:W-:Y:S01]  /*05a0*/  IMAD.WIDE R20, R23, 0x8, R20 ;  /* 0x0000000817147825 */ /* 0x001fe200078e0214 */
[----:B------:R-:W-:-:S04]  /*05b0*/  @P1 DMUL R22, R26, R8 ;  /* 0x000000081a161228 */ /* 0x000fc80000000000 */
[C---:B------:R-:W-:Y:S01]  /*05c0*/  @P1 DFMA R6, R24.reuse, R8, R6 ;  /* 0x000000081806122b */ /* 0x040fe20000000006 */
[----:B------:R-:W2:Y:S04]  /*05d0*/  LDG.E.64 R36, desc[UR4][R20.64+0x10] ;  /* 0x0000100414247981 */ /* 0x000ea8000c1e1b00 */
[----:B------:R-:W3:Y:S01]  /*05e0*/  LDG.E.64 R8, desc[UR4][R20.64+0x8] ;  /* 0x0000080414087981 */ /* 0x000ee2000c1e1b00 */
[----:B------:R-:W-:-:S03]  /*05f0*/  @P1 DFMA R10, R24, R10, -R22 ;  /* 0x0000000a180a122b */ /* 0x000fc60000000816 */
[----:B------:R-:W4:Y:S01]  /*0600*/  LDG.E.64 R22, desc[UR4][R20.64] ;  /* 0x0000000414167981 */ /* 0x000f22000c1e1b00 */
[----:B------:R-:W-:Y:S01]  /*0610*/  DFMA R28, -R28, R28, 1 ;  /* 0x3ff000001c1c742b */ /* 0x000fe2000000011c */
[----:B------:R-:W-:-:S07]  /*0620*/  UMOV UR6, 0x54442d18 ;  /* 0x54442d1800067882 */ /* 0x000fce0000000000 */
[----:B------:R-:W-:Y:S01]  /*0630*/  DSETP.NEU.AND P2, PT, R28, RZ, PT ;  /* 0x000000ff1c00722a */ /* 0x000fe20003f4d000 */
[----:B------:R-:W-:Y:S01]  /*0640*/  UMOV UR7, 0x401921fb ;  /* 0x401921fb00077882 */ /* 0x000fe20000000000 */
[C---:B------:R-:W-:Y:S02]  /*0650*/  @P0 DFMA R34, R30.reuse, R16, R34 ;  /* 0x000000101e22022b */ /* 0x040fe40000000022 */
[----:B------:R-:W-:-:S10]  /*0660*/  @P0 DFMA R2, R30, R18, R2 ;  /* 0x000000121e02022b */ /* 0x000fd40000000002 */
[C---:B------:R-:W-:Y:S02]  /*0670*/  @P2 DMUL R16, R26.reuse, R14 ;  /* 0x0000000e1a102228 */ /* 0x040fe40000000000 */
[----:B------:R-:W-:Y:S02]  /*0680*/  @P2 DMUL R26, R26, R12 ;  /* 0x0000000c1a1a2228 */ /* 0x000fe40000000000 */
[C---:B------:R-:W-:Y:S02]  /*0690*/  @P1 DFMA R34, R4.reuse, R6, R34 ;  /* 0x000000060422122b */ /* 0x040fe40000000022 */
[----:B------:R-:W-:Y:S02]  /*06a0*/  @P1 DFMA R2, R4, R10, R2 ;  /* 0x0000000a0402122b */ /* 0x000fe40000000002 */
[C---:B------:R-:W-:Y:S02]  /*06b0*/  @P2 DFMA R16, R24.reuse, R12, R16 ;  /* 0x0000000c1810222b */ /* 0x040fe40000000010 */
[----:B------:R-:W-:Y:S01]  /*06c0*/  @P2 DFMA R26, R24, R14, -R26 ;  /* 0x0000000e181a222b */ /* 0x000fe2000000081a */
[----:B------:R-:W-:Y:S05]  /*06d0*/  BSSY.RECONVERGENT B0, `(.L_x_50) ;  /* 0x0000023000007945 */ /* 0x000fea0003800200 */
[----:B------:R-:W-:-:S02]  /*06e0*/  @P2 DFMA R34, R28, R16, R34 ;  /* 0x000000101c22222b */ /* 0x000fc40000000022 */
[----:B------:R-:W-:Y:S02]  /*06f0*/  @P2 DFMA R2, R28, R26, R2 ;  /* 0x0000001a1c02222b */ /* 0x000fe40000000002 */
[----:B---3--:R-:W-:-:S08]  /*0700*/  DMUL R8, R8, UR10 ;  /* 0x0000000a08087c28 */ /* 0x008fd00008000000 */
[----:B----4-:R-:W-:Y:S02]  /*0710*/  DFMA R22, R22, UR8, R8 ;  /* 0x0000000816167c2b */ /* 0x010fe40008000008 */
[----:B------:R-:W2:Y:S06]  /*0720*/  LDC.64 R8, c[0x0][0x3c0] ;  /* 0x0000f000ff087b82 */ /* 0x000eac0000000a00 */
[----:B--2---:R-:W-:-:S08]  /*0730*/  DFMA R8, R36, R8, R22 ;  /* 0x000000082408722b */ /* 0x004fd00000000016 */
        /* <DEDUP_REMOVED lines=25> */
[----:B------:R-:W-:Y:S05]  /*08d0*/  CALL.REL.NOINC `($_Z8spectrumiiiiiddddddPKdPK7double2PS1_$__internal_trig_reduction_slowpathd) ;  /* 0x00000004009c7944 */ /* 0x000fea0003c00000 */
.L_x_53:
[----:B------:R-:W-:Y:S05]  /*08e0*/  BSYNC.RECONVERGENT B1 ;  /* 0x0000000000017941 */ /* 0x000fea0003800200 */
.L_x_52:
[----:B------:R-:W-:-:S07]  /*08f0*/  VIADD R22, R4, 0x1 ;  /* 0x0000000104167836 */ /* 0x000fce0000000000 */
.L_x_51:
[----:B------:R-:W-:Y:S05]  /*0900*/  BSYNC.RECONVERGENT B0 ;  /* 0x0000000000007941 */ /* 0x000fea0003800200 */
.L_x_50:
[----:B------:R-:W0:Y:S01]  /*0910*/  LDCU.64 UR6, c[0x4][0x8] ;  /* 0x01000100ff0677ac */ /* 0x000e220008000a00 */
[----:B------:R-:W-:-:S05]  /*0920*/  IMAD.SHL.U32 R4, R22, 0x40, RZ ;  /* 0x0000004016047824 */ /* 0x000fca00078e00ff */
[----:B------:R-:W-:-:S04]  /*0930*/  LOP3.LUT R4, R4, 0x40, RZ, 0xc0, !PT ;  /* 0x0000004004047812 */ /* 0x000fc800078ec0ff */
[----:B0-----:R-:W-:-:S05]  /*0940*/  IADD3 R24, P0, PT, R4, UR6, RZ ;  /* 0x0000000604187c10 */ /* 0x001fca000ff1e0ff */
[----:B------:R-:W-:-:S05]  /*0950*/  IMAD.X R25, RZ, RZ, UR7, P0 ;  /* 0x00000007ff197e24 */ /* 0x000fca00080e06ff */
[----:B------:R-:W2:Y:S04]  /*0960*/  LDG.E.128.CONSTANT R4, desc[UR4][R24.64] ;  /* 0x0000000418047981 */ /* 0x000ea8000c1e9d00 */
[----:B------:R-:W3:Y:S04]  /*0970*/  LDG.E.128.CONSTANT R12, desc[UR4][R24.64+0x10] ;  /* 0x00001004180c7981 */ /* 0x000ee8000c1e9d00 */
[----:B------:R0:W4:Y:S01]  /*0980*/  LDG.E.128.CONSTANT R16, desc[UR4][R24.64+0x20] ;  /* 0x0000200418107981 */ /* 0x000122000c1e9d00 */
        /* <DEDUP_REMOVED lines=9> */
[----:B0-----:R-:W-:Y:S01]  /*0a20*/  @!P1 IMAD.MOV.U32 R24, RZ, RZ, RZ ;  /* 0x000000ffff189224 */ /* 0x001fe200078e00ff */
        /* <DEDUP_REMOVED lines=10> */
[----:B------:R-:W-:Y:S01]  /*0ad0*/  LOP3.LUT P0, RZ, R22, 0x2, RZ, 0xc0, !PT ;  /* 0x0000000216ff7812 */ /* 0x000fe2000780c0ff */
[----:B------:R-:W-:-:S03]  /*0ae0*/  @!P1 DMUL R22, RZ, R8 ;  /* 0x00000008ff169228 */ /* 0x000fc60000000000 */
        /* <DEDUP_REMOVED lines=24> */
[----:B------:R-:W-:Y:S02]  /*0c70*/  IMAD.MOV.U32 R24, RZ, RZ, R4 ;  /* 0x000000ffff187224 */ /* 0x000fe400078e0004 */
[----:B------:R-:W-:Y:S02]  /*0c80*/  IMAD.MOV.U32 R22, RZ, RZ, R10 ;  /* 0x000000ffff167224 */ /* 0x000fe400078e000a */
[----:B------:R-:W-:-:S07]  /*0c90*/  IMAD.MOV.U32 R23, RZ, RZ, R11 ;  /* 0x000000ffff177224 */ /* 0x000fce00078e000b */
.L_x_55:
[----:B------:R-:W-:Y:S05]  /*0ca0*/  BSYNC.RECONVERGENT B0 ;  /* 0x0000000000007941 */ /* 0x000fea0003800200 */
.L_x_54:
        /* <DEDUP_REMOVED lines=14> */
[----:B------:R-:W-:Y:S01]  /*0d90*/  IMAD.MOV.U32 R25, RZ, RZ, 0x3da8ff83 ;  /* 0x3da8ff83ff197424 */ /* 0x000fe200078e00ff */
[----:B------:R-:W-:Y:S02]  /*0da0*/  DMUL R28, R22, R22 ;  /* 0x00000016161c7228 */ /* 0x000fe40000000000 */
[----:B------:R-:W-:Y:S01]  /*0db0*/  ISETP.NE.U32.AND P0, PT, R0, 0x1, PT ;  /* 0x000000010000780c */ /* 0x000fe20003f05070 */
[----:B------:R-:W-:-:S03]  /*0dc0*/  IMAD.MOV.U32 R0, RZ, RZ, 0x20fd8164 ;  /* 0x20fd8164ff007424 */ /* 0x000fc600078e00ff */
[----:B----4-:R-:W-:Y:S02]  /*0dd0*/  FSEL R31, -R25, 0.11223486810922622681, !P0 ;  /* 0x3de5db65191f7808 */ /* 0x010fe40004000100 */
[----:B------:R-:W-:-:S06]  /*0de0*/  FSEL R30, R0, -8.06006814911005101289e+34, !P0 ;  /* 0xf9785eba001e7808 */ /* 0x000fcc0004000000 */
        /* <DEDUP_REMOVED lines=15> */
[----:B------:R-:W-:-:S06]  /*0ee0*/  DMUL R4, R4, R34 ;  /* 0x0000002204047228 */ /* 0x000fcc0000000000 */
[C---:B------:R-:W-:Y:S02]  /*0ef0*/  DFMA R6, R20.reuse, R34, -R6 ;  /* 0x000000221406722b */ /* 0x040fe40000000806 */
[----:B------:R-:W-:-:S06]  /*0f00*/  DFMA R4, R20, R2, R4 ;  /* 0x000000021404722b */ /* 0x000fcc0000000004 */
[----:B------:R-:W-:Y:S02]  /*0f10*/  DADD R16, R6, R16 ;  /* 0x0000000006107229 */ /* 0x000fe40000000010 */
[----:B------:R-:W-:-:S07]  /*0f20*/  DADD R18, R18, R4 ;  /* 0x0000000012127229 */ /* 0x000fce0000000004 */
[----:B------:R-:W-:Y:S01]  /*0f30*/  STG.E.128 desc[UR4][R26.64], R16 ;  /* 0x000000101a007986 */ /* 0x000fe2000c101d04 */
[----:B------:R-:W-:Y:S05]  /*0f40*/  EXIT ;  /* 0x000000000000794d */ /* 0x000fea0003800000 */
        .type           $_Z8spectrumiiiiiddddddPKdPK7double2PS1_$__internal_trig_reduction_slowpathd,@function
        .size           $_Z8spectrumiiiiiddddddPKdPK7double2PS1_$__internal_trig_reduction_slowpathd,(.L_x_66 - $_Z8spectrumiiiiiddddddPKdPK7double2PS1_$__internal_trig_reduction_slowpathd)
$_Z8spectrumiiiiiddddddPKdPK7double2PS1_$__internal_trig_reduction_slowpathd:
        /* <DEDUP_REMOVED lines=24> */
.L_x_60:
        /* <DEDUP_REMOVED lines=29> */
.L_x_59:
[----:B------:R-:W-:-:S07]  /*12a0*/  IMAD.MOV.U32 R19, RZ, RZ, R12 ;  /* 0x000000ffff137224 */ /* 0x000fce00078e000c */
.L_x_58:
[----:B------:R-:W-:Y:S05]  /*12b0*/  BSYNC.RECONVERGENT B2 ;  /* 0x0000000000027941 */ /* 0x000fea0003800200 */
.L_x_57:
        /* <DEDUP_REMOVED lines=16> */
[-C--:B------:R-:W-:Y:S02]  /*13c0*/  @P0 SHF.R.U32.HI R12, RZ, R10.reuse, R13 ;  /* 0x0000000aff0c0219 */ /* 0x080fe4000001160d */
[----:B------:R-:W-:Y:S02]  /*13d0*/  @P0 LOP3.LUT R4, R14, R11, RZ, 0xfc, !PT ;  /* 0x0000000b0e040212 */ /* 0x000fe400078efcff */
[-C--:B----4-:R-:W-:Y:S02]  /*13e0*/  @P0 SHF.L.U32 R13, R6, R27.reuse, RZ ;  /* 0x0000001b060d0219 */ /* 0x090fe400000006ff */
[----:B0-----:R-:W-:Y:S01]  /*13f0*/  @P0 SHF.R.U64 R22, R17, R10, R19 ;  /* 0x0000000a11160219 */ /* 0x001fe20000001213 */
        /* <DEDUP_REMOVED lines=40> */
.L_x_62:
[----:B------:R-:W-:Y:S05]  /*1680*/  BSYNC.RECONVERGENT B2 ;  /* 0x0000000000027941 */ /* 0x000fea0003800200 */
.L_x_61:
        /* <DEDUP_REMOVED lines=26> */
[----:B------:R-:W-:Y:S02]  /*1830*/  @!P0 LOP3.LUT R5, R5, 0x80000000, RZ, 0x3c, !PT ;  /* 0x8000000005058812 */ /* 0x000fe400078e3cff */
[----:B------:R-:W-:-:S04]  /*1840*/  IADD3 R10, P2, PT, R10, 0x1, RZ ;  /* 0x000000010a0a7810 */ /* 0x000fc80007f5e0ff */
[----:B------:R-:W-:-:S04]  /*1850*/  LEA.HI.X R11, R11, RZ, RZ, 0x16, P2 ;  /* 0x000000ff0b0b7211 */ /* 0x000fc800010fb4ff */
[--C-:B------:R-:W-:Y:S02]  /*1860*/  SHF.R.U64 R4, R10, 0x1, R11.reuse ;  /* 0x000000010a047819 */ /* 0x100fe4000000120b */
[----:B------:R-:W-:Y:S02]  /*1870*/  SHF.R.U32.HI R10, RZ, 0x1, R11 ;  /* 0x00000001ff0a7819 */ /* 0x000fe4000001160b */
[----:B------:R-:W-:Y:S02]  /*1880*/  IADD3 R14, P2, P3, RZ, RZ, R4 ;  /* 0x000000ffff0e7210 */ /* 0x000fe40007b5e004 */
[----:B------:R-:W-:Y:S02]  /*1890*/  LEA.HI R4, R6, R13, RZ, 0x1 ;  /* 0x0000000d06047211 */ /* 0x000fe400078f08ff */
[----:B------:R-:W-:-:S03]  /*18a0*/  IADD3.X R6, PT, PT, R7, 0x3fe00000, R10, P2, P3 ;  /* 0x3fe0000007067810 */ /* 0x000fc600017e640a */
[----:B------:R-:W-:Y:S01]  /*18b0*/  @P1 IMAD.MOV R4, RZ, RZ, -R4 ;  /* 0x000000ffff041224 */ /* 0x000fe200078e0a04 */
[----:B------:R-:W-:-:S07]  /*18c0*/  LOP3.LUT R18, R6, R5, RZ, 0xfc, !PT ;  /* 0x0000000506127212 */ /* 0x000fce00078efcff */
.L_x_56:
[----:B------:R-:W-:Y:S02]  /*18d0*/  IMAD.MOV.U32 R17, RZ, RZ, 0x0 ;  /* 0x00000000ff117424 */ /* 0x000fe400078e00ff */
[----:B------:R-:W-:Y:S02]  /*18e0*/  IMAD.MOV.U32 R10, RZ, RZ, R14 ;  /* 0x000000ffff0a7224 */ /* 0x000fe400078e000e */
[----:B------:R-:W-:Y:S01]  /*18f0*/  IMAD.MOV.U32 R11, RZ, RZ, R18 ;  /* 0x000000ffff0b7224 */ /* 0x000fe200078e0012 */
[----:B------:R-:W-:Y:S06]  /*1900*/  RET.REL.NODEC R16 `(_Z8spectrumiiiiiddddddPKdPK7double2PS1_) ;  /* 0xffffffe410bc7950 */ /* 0x000fec0003c3ffff */
.L_x_63:
        /* <DEDUP_REMOVED lines=15> */
.L_x_66:


//--------------------- .nv.global.init           --------------------------
	.section	.nv.global.init,"aw",@progbits
	.align	16
.nv.global.init:
	.type		__cudart_sin_cos_coeffs,@object
	.size		__cudart_sin_cos_coeffs,(__cudart_i2opi_d - __cudart_sin_cos_coeffs)
__cudart_sin_cos_coeffs:
        /*0000*/ 	.byte	0x46, 0xd2, 0xb0, 0x2c, 0xf1, 0xe5, 0x5a, 0xbe, 0x92, 0xe3, 0xac, 0x69, 0xe3, 0x1d, 0xc7, 0x3e
        /*0010*/ 	.byte	0xa1, 0x62, 0xdb, 0x19, 0xa0, 0x01, 0x2a, 0xbf, 0x18, 0x08, 0x11, 0x11, 0x11, 0x11, 0x81, 0x3f
        /*0020*/ 	.byte	0x54, 0x55, 0x55, 0x55, 0x55, 0x55, 0xc5, 0xbf, 0x00, 0x00, 0x00, 0x00, 0x00, 0x00, 0x00, 0x00
        /*0030*/ 	.byte	0x00, 0x00, 0x00, 0x00, 0x00, 0x00, 0x00, 0x00, 0x64, 0x81, 0xfd, 0x20, 0x83, 0xff, 0xa8, 0xbd
        /*0040*/ 	.byte	0x28, 0x85, 0xef, 0xc1, 0xa7, 0xee, 0x21, 0x3e, 0xd9, 0xe6, 0x06, 0x8e, 0x4f, 0x7e, 0x92, 0xbe
        /*0050*/ 	.byte	0xe9, 0xbc, 0xdd, 0x19, 0xa0, 0x01, 0xfa, 0x3e, 0x47, 0x5d, 0xc1, 0x16, 0x6c, 0xc1, 0x56, 0xbf
        /*0060*/ 	.byte	0x51, 0x55, 0x55, 0x55, 0x55, 0x55, 0xa5, 0x3f, 0x00, 0x00, 0x00, 0x00, 0x00, 0x00, 0xe0, 0xbf
        /*0070*/ 	.byte	0x00, 0x00, 0x00, 0x00, 0x00, 0x00, 0xf0, 0x3f, 0x00, 0x00, 0x00, 0x00, 0x00, 0x00, 0x00, 0x00
	.type		__cudart_i2opi_d,@object
	.size		__cudart_i2opi_d,(.L_0 - __cudart_i2opi_d)
__cudart_i2opi_d:
        /* <DEDUP_REMOVED lines=9> */
.L_0:


//--------------------- .nv.shared.reserved.0     --------------------------
	.section	.nv.shared.reserved.0,"aw",@nobits
	.weak		__nv_reservedSMEM_offset_0_alias
	.size		__nv_reservedSMEM_offset_0_alias, 0, 64
	.other		__nv_reservedSMEM_offset_0_alias,@"STO_CUDA_RESERVED_SHARED STV_DEFAULT"
__nv_reservedSMEM_offset_0_alias:
	.zero		0
	.zero		64


//--------------------- .nv.constant0._Z13spectrum_r_ijiiiidddPKdS0_PK7double2PS1_ --------------------------
	.section	.nv.constant0._Z13spectrum_r_ijiiiidddPKdS0_PK7double2PS1_,"a",@progbits
	.sectionflags	@""
	.align	4
.nv.constant0._Z13spectrum_r_ijiiiidddPKdS0_PK7double2PS1_:
	.zero		968


//--------------------- .nv.constant0._Z22spectrum_i_not_equal_jiiiiiddddddPKdPK7double2PS1_ --------------------------
	.section	.nv.constant0._Z22spectrum_i_not_equal_jiiiiiddddddPKdPK7double2PS1_,"a",@progbits
	.sectionflags	@""
	.align	4
.nv.constant0._Z22spectrum_i_not_equal_jiiiiiddddddPKdPK7double2PS1_:
	.zero		992


//--------------------- .nv.constant0._Z18spectrum_i_equal_jiiiiidddPK7double2PS_ --------------------------
	.section	.nv.constant0._Z18spectrum_i_equal_jiiiiidddPK7double2PS_,"a",@progbits
	.sectionflags	@""
	.align	4
.nv.constant0._Z18spectrum_i_equal_jiiiiidddPK7double2PS_:
	.zero		960


//--------------------- .nv.constant0._Z8spectrumiiiiiddddddPKdPK7double2PS1_ --------------------------
	.section	.nv.constant0._Z8spectrumiiiiiddddddPKdPK7double2PS1_,"a",@progbits
	.sectionflags	@""
	.align	4
.nv.constant0._Z8spectrumiiiiiddddddPKdPK7double2PS1_:
	.zero		992


//--------------------- SYMBOLS --------------------------

	.type		.nv.reservedSmem.offset0,@object
	.size		.nv.reservedSmem.offset0,0x4
